def attn_fwd(
    Q,
    K,
    V,
    Out,
    Lse,
    sm_scale,
    stride_qz,
    stride_qh,
    stride_qm,
    stride_qk,
    stride_kz,
    stride_kh,
    stride_kn,
    stride_kk,
    stride_vz,
    stride_vh,
    stride_vn,
    stride_vk,
    stride_oz,
    stride_oh,
    stride_om,
    stride_ok,
    seqlen_q,
    seqlen_k,
    BLOCK_M: tl.constexpr,
    BLOCK_N: tl.constexpr,
    HEAD_DIM: tl.constexpr,
    CAUSAL: tl.constexpr,
):
    start_m = tl.program_id(0)
    off_hz = tl.program_id(1)
    q_off = off_hz * stride_qh
    k_off = off_hz * stride_kh
    v_off = off_hz * stride_vh
    offs_m = start_m * BLOCK_M + tl.arange(0, BLOCK_M)
    offs_d = tl.arange(0, HEAD_DIM)
    offs_n = tl.arange(0, BLOCK_N)
    q_ptrs = Q + q_off + offs_m[:, None] * stride_qm + offs_d[None, :] * stride_qk
    k_ptrs = K + k_off + offs_d[:, None] * stride_kk + offs_n[None, :] * stride_kn
    v_ptrs = V + v_off + offs_n[:, None] * stride_vn + offs_d[None, :] * stride_vk
    m_i = tl.full([BLOCK_M], float("-inf"), dtype=tl.float32)
    l_i = tl.zeros([BLOCK_M], dtype=tl.float32) + 1.0
    acc = tl.zeros([BLOCK_M, HEAD_DIM], dtype=tl.float32)
    q = tl.load(q_ptrs)
    acc, l_i, m_i = _attn_fwd_inner(
        acc,
        l_i,
        m_i,
        q,
        k_ptrs,
        v_ptrs,
        sm_scale,
        stride_kn,
        stride_vn,
        start_m,
        seqlen_k,
        BLOCK_M,
        BLOCK_N,
        HEAD_DIM,
        CAUSAL,
    )
    acc = acc / l_i[:, None]
    lse = m_i + tl.math.log2(l_i) / 1.4426950408889634
    o_ptrs = (
        Out
        + off_hz * stride_oh
        + offs_m[:, None] * stride_om
        + offs_d[None, :] * stride_ok
    )
    tl.store(o_ptrs, acc.to(Out.dtype.element_ty))
    tl.store(Lse + off_hz * seqlen_q + offs_m, lse)

# config = {"BLOCK_M": 32, "BLOCK_N": 64, "HEAD_DIM": 512, "arch": "sm_100", "causal": true, "dtype": "bf16", "num_stages": 2, "num_warps": 8}
# arch = sm_100


// ===== COMPILED SASS (sm_100a) =====

	.target	sm_100a

	.elftype	@"ET_EXEC"


//--------------------- .note.nv.tkinfo           --------------------------
	.section	.note.nv.tkinfo,"",@"SHT_NOTE"
	.sectionflags	@"SHF_NOTE_NV_TKINFO"
	.tkinfo
        /*0018*/ 	.word	0x00000081
        /*0030*/ 	.string	""
        /*0030*/ 	.string	"ptxas-blackwell"
        /*0030*/ 	.string	"Cuda compilation tools, release 12.9, V12.9.86"
        /*0030*/ 	.string	"Build cuda_12.9.r12.9/compiler.36037853_0"
        /*0030*/ 	.string	"-v  -suppress-debug-info  -lineinfo  -arch sm_100a "



//--------------------- .note.nv.cuver            --------------------------
	.section	.note.nv.cuver,"",@"SHT_NOTE"
	.sectionflags	@"SHF_NOTE_NV_CUVER"
        /*0018*/ 	.short	0x0001
        /*001a*/ 	.short	0x0064
        /*001c*/ 	.short	0x0001
        /*001e*/ 	.short	0x0000
        /*0020*/ 	.short	0x0001
        /*0022*/ 	.short	0x0000


//--------------------- .nv.info                  --------------------------
	.section	.nv.info,"",@"SHT_CUDA_INFO"
	.align	4


	//----- nvinfo : EIATTR_REGCOUNT
	.align		4
        /*0000*/ 	.byte	0x04, 0x2f
        /*0002*/ 	.short	(.L_2 - .L_1)
	.align		4
.L_1:
        /*0004*/ 	.word	index@(attn_fwd)
        /*0008*/ 	.word	0x000000ff


	//----- nvinfo : EIATTR_FRAME_SIZE
	.align		4
.L_2:
        /*000c*/ 	.byte	0x04, 0x11
        /*000e*/ 	.short	(.L_4 - .L_3)
	.align		4
.L_3:
        /*0010*/ 	.word	index@(attn_fwd)
        /*0014*/ 	.word	0x00000728


	//----- nvinfo : EIATTR_MIN_STACK_SIZE
	.align		4
.L_4:
        /*0018*/ 	.byte	0x04, 0x12
        /*001a*/ 	.short	(.L_6 - .L_5)
	.align		4
.L_5:
        /*001c*/ 	.word	index@(attn_fwd)
        /*0020*/ 	.word	0x00000728
.L_6:


//--------------------- .nv.info.attn_fwd         --------------------------
	.section	.nv.info.attn_fwd,"",@"SHT_CUDA_INFO"
	.sectionflags	@""
	.align	4


	//----- nvinfo : EIATTR_CUDA_API_VERSION
	.align		4
        /*0000*/ 	.byte	0x04, 0x37
        /*0002*/ 	.short	(.L_8 - .L_7)
.L_7:
        /*0004*/ 	.word	0x00000081


	//----- nvinfo : EIATTR_KPARAM_INFO
	.align		4
.L_8:
        /*0008*/ 	.byte	0x04, 0x17
        /*000a*/ 	.short	(.L_10 - .L_9)
.L_9:
        /*000c*/ 	.word	0x00000000
        /*0010*/ 	.short	0x0019
        /*0012*/ 	.short	0x0080
        /*0014*/ 	.byte	0x00, 0xf4, 0x21, 0x00


	//----- nvinfo : EIATTR_KPARAM_INFO
	.align		4
.L_10:
        /*0018*/ 	.byte	0x04, 0x17
        /*001a*/ 	.short	(.L_12 - .L_11)
.L_11:
        /*001c*/ 	.word	0x00000000
        /*0020*/ 	.short	0x0018
        /*0022*/ 	.short	0x0078
        /*0024*/ 	.byte	0x00, 0xf4, 0x21, 0x00


	//----- nvinfo : EIATTR_KPARAM_INFO
	.align		4
.L_12:
        /*0028*/ 	.byte	0x04, 0x17
        /*002a*/ 	.short	(.L_14 - .L_13)
.L_13:
        /*002c*/ 	.word	0x00000000
        /*0030*/ 	.short	0x0017
        /*0032*/ 	.short	0x0070
        /*0034*/ 	.byte	0x00, 0xf0, 0x11, 0x00


	//----- nvinfo : EIATTR_KPARAM_INFO
	.align		4
.L_14:
        /*0038*/ 	.byte	0x04, 0x17
        /*003a*/ 	.short	(.L_16 - .L_15)
.L_15:
        /*003c*/ 	.word	0x00000000
        /*0040*/ 	.short	0x0016
        /*0042*/ 	.short	0x006c
        /*0044*/ 	.byte	0x00, 0xf0, 0x11, 0x00


	//----- nvinfo : EIATTR_KPARAM_INFO
	.align		4
.L_16:
        /*0048*/ 	.byte	0x04, 0x17
        /*004a*/ 	.short	(.L_18 - .L_17)
.L_17:
        /*004c*/ 	.word	0x00000000
        /*0050*/ 	.short	0x0015
        /*0052*/ 	.short	0x0068
        /*0054*/ 	.byte	0x00, 0xf0, 0x11, 0x00


	//----- nvinfo : EIATTR_KPARAM_INFO
	.align		4
.L_18:
        /*0058*/ 	.byte	0x04, 0x17
        /*005a*/ 	.short	(.L_20 - .L_19)
.L_19:
        /*005c*/ 	.word	0x00000000
        /*0060*/ 	.short	0x0014
        /*0062*/ 	.short	0x0064
        /*0064*/ 	.byte	0x00, 0xf0, 0x11, 0x00


	//----- nvinfo : EIATTR_KPARAM_INFO
	.align		4
.L_20:
        /*0068*/ 	.byte	0x04, 0x17
        /*006a*/ 	.short	(.L_22 - .L_21)
.L_21:
        /*006c*/ 	.word	0x00000000
        /*0070*/ 	.short	0x0013
        /*0072*/ 	.short	0x0060
        /*0074*/ 	.byte	0x00, 0xf0, 0x11, 0x00


	//----- nvinfo : EIATTR_KPARAM_INFO
	.align		4
.L_22:
        /*0078*/ 	.byte	0x04, 0x17
        /*007a*/ 	.short	(.L_24 - .L_23)
.L_23:
        /*007c*/ 	.word	0x00000000
        /*0080*/ 	.short	0x0012
        /*0082*/ 	.short	0x005c
        /*0084*/ 	.byte	0x00, 0xf0, 0x11, 0x00


	//----- nvinfo : EIATTR_KPARAM_INFO
	.align		4
.L_24:
        /*0088*/ 	.byte	0x04, 0x17
        /*008a*/ 	.short	(.L_26 - .L_25)
.L_25:
        /*008c*/ 	.word	0x00000000
        /*0090*/ 	.short	0x0011
        /*0092*/ 	.short	0x0058
        /*0094*/ 	.byte	0x00, 0xf0, 0x11, 0x00


	//----- nvinfo : EIATTR_KPARAM_INFO
	.align		4
.L_26:
        /*0098*/ 	.byte	0x04, 0x17
        /*009a*/ 	.short	(.L_28 - .L_27)
.L_27:
        /*009c*/ 	.word	0x00000000
        /*00a0*/ 	.short	0x0010
        /*00a2*/ 	.short	0x0054
        /*00a4*/ 	.byte	0x00, 0xf0, 0x11, 0x00


	//----- nvinfo : EIATTR_KPARAM_INFO
	.align		4
.L_28:
        /*00a8*/ 	.byte	0x04, 0x17
        /*00aa*/ 	.short	(.L_30 - .L_29)
.L_29:
        /*00ac*/ 	.word	0x00000000
        /*00b0*/ 	.short	0x000f
        /*00b2*/ 	.short	0x0050
        /*00b4*/ 	.byte	0x00, 0xf0, 0x11, 0x00


	//----- nvinfo : EIATTR_KPARAM_INFO
	.align		4
.L_30:
        /*00b8*/ 	.byte	0x04, 0x17
        /*00ba*/ 	.short	(.L_32 - .L_31)
.L_31:
        /*00bc*/ 	.word	0x00000000
        /*00c0*/ 	.short	0x000e
        /*00c2*/ 	.short	0x004c
        /*00c4*/ 	.byte	0x00, 0xf0, 0x11, 0x00


	//----- nvinfo : EIATTR_KPARAM_INFO
	.align		4
.L_32:
        /*00c8*/ 	.byte	0x04, 0x17
        /*00ca*/ 	.short	(.L_34 - .L_33)
.L_33:
        /*00cc*/ 	.word	0x00000000
        /*00d0*/ 	.short	0x000d
        /*00d2*/ 	.short	0x0048
        /*00d4*/ 	.byte	0x00, 0xf0, 0x11, 0x00


	//----- nvinfo : EIATTR_KPARAM_INFO
	.align		4
.L_34:
        /*00d8*/ 	.byte	0x04, 0x17
        /*00da*/ 	.short	(.L_36 - .L_35)
.L_35:
        /*00dc*/ 	.word	0x00000000
        /*00e0*/ 	.short	0x000c
        /*00e2*/ 	.short	0x0044
        /*00e4*/ 	.byte	0x00, 0xf0, 0x11, 0x00


	//----- nvinfo : EIATTR_KPARAM_INFO
	.align		4
.L_36:
        /*00e8*/ 	.byte	0x04, 0x17
        /*00ea*/ 	.short	(.L_38 - .L_37)
.L_37:
        /*00ec*/ 	.word	0x00000000
        /*00f0*/ 	.short	0x000b
        /*00f2*/ 	.short	0x0040
        /*00f4*/ 	.byte	0x00, 0xf0, 0x11, 0x00


	//----- nvinfo : EIATTR_KPARAM_INFO
	.align		4
.L_38:
        /*00f8*/ 	.byte	0x04, 0x17
        /*00fa*/ 	.short	(.L_40 - .L_39)
.L_39:
        /*00fc*/ 	.word	0x00000000
        /*0100*/ 	.short	0x000a
        /*0102*/ 	.short	0x003c
        /*0104*/ 	.byte	0x00, 0xf0, 0x11, 0x00


	//----- nvinfo : EIATTR_KPARAM_INFO
	.align		4
.L_40:
        /*0108*/ 	.byte	0x04, 0x17
        /*010a*/ 	.short	(.L_42 - .L_41)
.L_41:
        /*010c*/ 	.word	0x00000000
        /*0110*/ 	.short	0x0009
        /*0112*/ 	.short	0x0038
        /*0114*/ 	.byte	0x00, 0xf0, 0x11, 0x00


	//----- nvinfo : EIATTR_KPARAM_INFO
	.align		4
.L_42:
        /*0118*/ 	.byte	0x04, 0x17
        /*011a*/ 	.short	(.L_44 - .L_43)
.L_43:
        /*011c*/ 	.word	0x00000000
        /*0120*/ 	.short	0x0008
        /*0122*/ 	.short	0x0034
        /*0124*/ 	.byte	0x00, 0xf0, 0x11, 0x00


	//----- nvinfo : EIATTR_KPARAM_INFO
	.align		4
.L_44:
        /*0128*/ 	.byte	0x04, 0x17
        /*012a*/ 	.short	(.L_46 - .L_45)
.L_45:
        /*012c*/ 	.word	0x00000000
        /*0130*/ 	.short	0x0007
        /*0132*/ 	.short	0x0030
        /*0134*/ 	.byte	0x00, 0xf0, 0x11, 0x00


	//----- nvinfo : EIATTR_KPARAM_INFO
	.align		4
.L_46:
        /*0138*/ 	.byte	0x04, 0x17
        /*013a*/ 	.short	(.L_48 - .L_47)
.L_47:
        /*013c*/ 	.word	0x00000000
        /*0140*/ 	.short	0x0006
        /*0142*/ 	.short	0x002c
        /*0144*/ 	.byte	0x00, 0xf0, 0x11, 0x00


	//----- nvinfo : EIATTR_KPARAM_INFO
	.align		4
.L_48:
        /*0148*/ 	.byte	0x04, 0x17
        /*014a*/ 	.short	(.L_50 - .L_49)
.L_49:
        /*014c*/ 	.word	0x00000000
        /*0150*/ 	.short	0x0005
        /*0152*/ 	.short	0x0028
        /*0154*/ 	.byte	0x00, 0xf0, 0x11, 0x00


	//----- nvinfo : EIATTR_KPARAM_INFO
	.align		4
.L_50:
        /*0158*/ 	.byte	0x04, 0x17
        /*015a*/ 	.short	(.L_52 - .L_51)
.L_51:
        /*015c*/ 	.word	0x00000000
        /*0160*/ 	.short	0x0004
        /*0162*/ 	.short	0x0020
        /*0164*/ 	.byte	0x00, 0xf4, 0x21, 0x00


	//----- nvinfo : EIATTR_KPARAM_INFO
	.align		4
.L_52:
        /*0168*/ 	.byte	0x04, 0x17
        /*016a*/ 	.short	(.L_54 - .L_53)
.L_53:
        /*016c*/ 	.word	0x00000000
        /*0170*/ 	.short	0x0003
        /*0172*/ 	.short	0x0018
        /*0174*/ 	.byte	0x00, 0xf4, 0x21, 0x00


	//----- nvinfo : EIATTR_KPARAM_INFO
	.align		4
.L_54:
        /*0178*/ 	.byte	0x04, 0x17
        /*017a*/ 	.short	(.L_56 - .L_55)
.L_55:
        /*017c*/ 	.word	0x00000000
        /*0180*/ 	.short	0x0002
        /*0182*/ 	.short	0x0010
        /*0184*/ 	.byte	0x00, 0xf4, 0x21, 0x00


	//----- nvinfo : EIATTR_KPARAM_INFO
	.align		4
.L_56:
        /*0188*/ 	.byte	0x04, 0x17
        /*018a*/ 	.short	(.L_58 - .L_57)
.L_57:
        /*018c*/ 	.word	0x00000000
        /*0190*/ 	.short	0x0001
        /*0192*/ 	.short	0x0008
        /*0194*/ 	.byte	0x00, 0xf4, 0x21, 0x00


	//----- nvinfo : EIATTR_KPARAM_INFO
	.align		4
.L_58:
        /*0198*/ 	.byte	0x04, 0x17
        /*019a*/ 	.short	(.L_60 - .L_59)
.L_59:
        /*019c*/ 	.word	0x00000000
        /*01a0*/ 	.short	0x0000
        /*01a2*/ 	.short	0x0000
        /*01a4*/ 	.byte	0x00, 0xf4, 0x21, 0x00


	//----- nvinfo : EIATTR_SPARSE_MMA_MASK
	.align		4
.L_60:
        /*01a8*/ 	.byte	0x03, 0x50
        /*01aa*/ 	.short	0x0000


	//----- nvinfo : EIATTR_MAXREG_COUNT
	.align		4
        /*01ac*/ 	.byte	0x03, 0x1b
        /*01ae*/ 	.short	0x00ff


	//----- nvinfo : EIATTR_NUM_BARRIERS
	.align		4
        /*01b0*/ 	.byte	0x02, 0x4c
        /*01b2*/ 	.byte	0x01
	.zero		1


	//----- nvinfo : EIATTR_ANNOTATIONS
	.align		4
        /*01b4*/ 	.byte	0x04, 0x55
        /*01b6*/ 	.short	(.L_62 - .L_61)


	//   ....[0]....
.L_61:
        /*01b8*/ 	.word	0x00000001
        /*01bc*/ 	.byte	0xd0, 0x1c, 0x00, 0x00, 0x01, 0x00, 0x00, 0x00, 0x70, 0x1d, 0x00, 0x00, 0x01, 0x00, 0x00, 0x00
        /* <DEDUP_REMOVED lines=227> */
        /*0ffc*/ 	.byte	0x10, 0x99, 0x00, 0x00, 0x01, 0x00, 0x00, 0x00, 0x40, 0x99, 0x00, 0x00


	//----- nvinfo : EIATTR_COOP_GROUP_MASK_REGIDS
	.align		4
.L_62:
        /*1008*/ 	.byte	0x04, 0x29
        /*100a*/ 	.short	(.L_64 - .L_63)


	//   ....[0]....
.L_63:
        /*100c*/ 	.word	0xffffffff


	//   ....[1]....
        /*1010*/ 	.word	0xffffffff


	//   ....[2]....
        /*1014*/ 	.word	0xffffffff


	//   ....[3]....
        /*1018*/ 	.word	0xffffffff


	//   ....[4]....
        /*101c*/ 	.word	0xffffffff


	//   ....[5]....
        /*1020*/ 	.word	0xffffffff


	//   ....[6]....
        /*1024*/ 	.word	0xffffffff


	//   ....[7]....
        /*1028*/ 	.word	0xffffffff


	//   ....[8]....
        /*102c*/ 	.word	0xffffffff


	//   ....[9]....
        /*1030*/ 	.word	0xffffffff


	//   ....[10]....
        /*1034*/ 	.word	0xffffffff


	//   ....[11]....
        /*1038*/ 	.word	0xffffffff


	//   ....[12]....
        /*103c*/ 	.word	0xffffffff


	//   ....[13]....
        /*1040*/ 	.word	0xffffffff


	//   ....[14]....
        /*1044*/ 	.word	0xffffffff


	//   ....[15]....
        /*1048*/ 	.word	0xffffffff


	//   ....[16]....
        /*104c*/ 	.word	0xffffffff


	//   ....[17]....
        /*1050*/ 	.word	0xffffffff


	//   ....[18]....
        /*1054*/ 	.word	0xffffffff


	//   ....[19]....
        /*1058*/ 	.word	0xffffffff


	//   ....[20]....
        /*105c*/ 	.word	0xffffffff


	//   ....[21]....
        /*1060*/ 	.word	0xffffffff


	//----- nvinfo : EIATTR_COOP_GROUP_INSTR_OFFSETS
	.align		4
.L_64:
        /*1064*/ 	.byte	0x04, 0x28
        /*1066*/ 	.short	(.L_66 - .L_65)


	//   ....[0]....
.L_65:
        /*1068*/ 	.word	0x00007e00


	//   ....[1]....
        /*106c*/ 	.word	0x00007e20


	//   ....[2]....
        /*1070*/ 	.word	0x00007e40


	//   ....[3]....
        /*1074*/ 	.word	0x00007e50


	//   ....[4]....
        /*1078*/ 	.word	0x00007e80


	//   ....[5]....
        /*107c*/ 	.word	0x00007ea0


	//   ....[6]....
        /*1080*/ 	.word	0x00007ec0


	//   ....[7]....
        /*1084*/ 	.word	0x00007ed0


	//   ....[8]....
        /*1088*/ 	.word	0x00008070


	//   ....[9]....
        /*108c*/ 	.word	0x00008090


	//   ....[10]....
        /*1090*/ 	.word	0x000080b0


	//   ....[11]....
        /*1094*/ 	.word	0x00008320


	//   ....[12]....
        /*1098*/ 	.word	0x00008330


	//   ....[13]....
        /*109c*/ 	.word	0x00008350


	//   ....[14]....
        /*10a0*/ 	.word	0x00008360


	//   ....[15]....
        /*10a4*/ 	.word	0x00008390


	//   ....[16]....
        /*10a8*/ 	.word	0x000083b0


	//   ....[17]....
        /*10ac*/ 	.word	0x000083d0


	//   ....[18]....
        /*10b0*/ 	.word	0x000083e0


	//   ....[19]....
        /*10b4*/ 	.word	0x000084a0


	//   ....[20]....
        /*10b8*/ 	.word	0x000084c0


	//   ....[21]....
        /*10bc*/ 	.word	0x000084e0


	//----- nvinfo : EIATTR_VRC_CTA_INIT_COUNT
	.align		4
.L_66:
        /*10c0*/ 	.byte	0x02, 0x4a
	.zero		1
	.zero		1


	//----- nvinfo : EIATTR_EXIT_INSTR_OFFSETS
	.align		4
        /*10c4*/ 	.byte	0x04, 0x1c
        /*10c6*/ 	.short	(.L_68 - .L_67)


	//   ....[0]....
.L_67:
        /*10c8*/ 	.word	0x0000df40


	//   ....[1]....
        /*10cc*/ 	.word	0x0000df70


	//----- nvinfo : EIATTR_REQNTID
	.align		4
.L_68:
        /*10d0*/ 	.byte	0x04, 0x10
        /*10d2*/ 	.short	(.L_70 - .L_69)
.L_69:
        /*10d4*/ 	.word	0x00000100
        /*10d8*/ 	.word	0x00000001
        /*10dc*/ 	.word	0x00000001


	//----- nvinfo : EIATTR_CBANK_PARAM_SIZE
	.align		4
.L_70:
        /*10e0*/ 	.byte	0x03, 0x19
        /*10e2*/ 	.short	0x0088


	//----- nvinfo : EIATTR_PARAM_CBANK
	.align		4
        /*10e4*/ 	.byte	0x04, 0x0a
        /*10e6*/ 	.short	(.L_72 - .L_71)
	.align		4
.L_71:
        /*10e8*/ 	.word	index@(.nv.constant0.attn_fwd)
        /*10ec*/ 	.short	0x0380
        /*10ee*/ 	.short	0x0088


	//----- nvinfo : EIATTR_SW_WAR
	.align		4
.L_72:
        /*10f0*/ 	.byte	0x04, 0x36
        /*10f2*/ 	.short	(.L_74 - .L_73)
.L_73:
        /*10f4*/ 	.word	0x00000008
.L_74:


//--------------------- .nv.compat                --------------------------
	.section	.nv.compat,"",@"SHT_CUDA_COMPAT_INFO"
	.align	4
        /*0000*/ 	.byte	0x02, 0x02, 0x01, 0x00, 0x02, 0x05, 0x05, 0x00, 0x02, 0x03, 0x00, 0x00, 0x02, 0x06, 0x01, 0x00


//--------------------- .nv.callgraph             --------------------------
	.section	.nv.callgraph,"",@"SHT_CUDA_CALLGRAPH"
	.align	4
	.sectionentsize	8
	.align		4
        /*0000*/ 	.word	0x00000000
	.align		4
        /*0004*/ 	.word	0xffffffff
	.align		4
        /*0008*/ 	.word	0x00000000
	.align		4
        /*000c*/ 	.word	0xfffffffe
	.align		4
        /*0010*/ 	.word	0x00000000
	.align		4
        /*0014*/ 	.word	0xfffffffd
	.align		4
        /*0018*/ 	.word	0x00000000
	.align		4
        /*001c*/ 	.word	0xfffffffc


//--------------------- .nv.constant4             --------------------------
	.section	.nv.constant4,"a",@progbits
	.align	8
	.align		8
.nv.constant4:
        /*0000*/ 	.dword	_$_str


//--------------------- .text.attn_fwd            --------------------------
	.section	.text.attn_fwd,"ax",@progbits
	.align	128
        .global         attn_fwd
        .type           attn_fwd,@function
        .size           attn_fwd,(.L_x_3 - attn_fwd)
        .other          attn_fwd,@"STO_CUDA_ENTRY STV_DEFAULT"
attn_fwd:
.text.attn_fwd:
[----:B------:R-:W0:Y:S01]  /*0000*/  LDC R1, c[0x0][0x37c] ;  /* 0x0000df00ff017b82 */ /* 0x000e220000000800 */
[----:B------:R-:W1:Y:S07]  /*0010*/  S2R R8, SR_CTAID.X ;  /* 0x0000000000087919 */ /* 0x000e6e0000002500 */
[----:B------:R-:W2:Y:S01]  /*0020*/  S2UR UR7, SR_CTAID.Y ;  /* 0x00000000000779c3 */ /* 0x000ea20000002600 */
[----:B------:R-:W2:Y:S01]  /*0030*/  LDCU.64 UR4, c[0x0][0x3b0] ;  /* 0x00007600ff0477ac */ /* 0x000ea20008000a00 */
[----:B0-----:R-:W-:Y:S01]  /*0040*/  IADD3 R1, PT, PT, R1, -0x728, RZ ;  /* 0xfffff8d801017810 */ /* 0x001fe20007ffe0ff */
[----:B------:R-:W0:Y:S01]  /*0050*/  S2R R249, SR_TID.X ;  /* 0x0000000000f97919 */ /* 0x000e220000002100 */
[----:B------:R-:W3:Y:S04]  /*0060*/  LDCU.64 UR10, c[0x0][0x358] ;  /* 0x00006b00ff0a77ac */ /* 0x000ee80008000a00 */
[----:B------:R-:W4:Y:S08]  /*0070*/  LDC R2, c[0x0][0x3b8] ;  /* 0x0000ee00ff027b82 */ /* 0x000f300000000800 */
[----:B------:R-:W5:Y:S01]  /*0080*/  LDC.64 R10, c[0x0][0x380] ;  /* 0x0000e000ff0a7b82 */ /* 0x000f620000000a00 */
[----:B--2---:R-:W-:-:S04]  /*0090*/  UIMAD UR4, UR7, UR4, URZ ;  /* 0x00000004070472a4 */ /* 0x004fc8000f8e02ff */
[----:B------:R-:W-:Y:S01]  /*00a0*/  USHF.L.U32 UR6, UR4, 0x1, URZ ;  /* 0x0000000104067899 */ /* 0x000fe200080006ff */
[----:B-1----:R-:W-:Y:S01]  /*00b0*/  IMAD.SHL.U32 R8, R8, 0x20, RZ ;  /* 0x0000002008087824 */ /* 0x002fe200078e00ff */
[----:B0-----:R-:W-:-:S04]  /*00c0*/  SHF.R.U32.HI R5, RZ, 0x5, R249 ;  /* 0x00000005ff057819 */ /* 0x001fc800000116f9 */
[----:B------:R-:W-:Y:S02]  /*00d0*/  LOP3.LUT R0, R8, 0x1f, R249, 0xf8, !PT ;  /* 0x0000001f08007812 */ /* 0x000fe400078ef8f9 */
[----:B------:R-:W-:-:S03]  /*00e0*/  SGXT.U32 R5, R5, 0x3 ;  /* 0x000000030505781a */ /* 0x000fc60000000000 */
[----:B------:R-:W-:Y:S01]  /*00f0*/  IMAD R0, R0, UR5, RZ ;  /* 0x0000000500007c24 */ /* 0x000fe2000f8e02ff */
[----:B------:R-:W-:Y:S01]  /*0100*/  UIMAD.WIDE UR4, UR4, 0x2, URZ ;  /* 0x00000002040478a5 */ /* 0x000fe2000f8e02ff */
[----:B----4-:R-:W-:-:S03]  /*0110*/  IMAD R5, R5, R2, RZ ;  /* 0x0000000205057224 */ /* 0x010fc600078e02ff */
[----:B------:R-:W-:Y:S01]  /*0120*/  SHF.L.U32 R3, R0, 0x1, RZ ;  /* 0x0000000100037819 */ /* 0x000fe200000006ff */
[----:B------:R-:W-:Y:S02]  /*0130*/  IMAD R7, R2, 0x8, R5 ;  /* 0x0000000802077824 */ /* 0x000fe400078e0205 */
[----:B------:R-:W-:Y:S01]  /*0140*/  IMAD.HI R0, R0, 0x2, RZ ;  /* 0x0000000200007827 */ /* 0x000fe200078e02ff */
[----:B-----5:R-:W-:Y:S02]  /*0150*/  IADD3 R3, P0, P1, R3, UR6, R10 ;  /* 0x0000000603037c10 */ /* 0x020fe4000f91e00a */
[----:B------:R-:W-:Y:S02]  /*0160*/  LEA R9, R2, R7, 0x3 ;  /* 0x0000000702097211 */ /* 0x000fe400078e18ff */
[----:B------:R-:W-:Y:S02]  /*0170*/  IADD3.X R0, PT, PT, R0, UR5, R11, P0, P1 ;  /* 0x0000000500007c10 */ /* 0x000fe400087e240b */
[-C--:B------:R-:W-:Y:S01]  /*0180*/  LEA R10, P0, R5, R3.reuse, 0x1 ;  /* 0x00000003050a7211 */ /* 0x080fe200078008ff */
[----:B------:R-:W-:Y:S01]  /*0190*/  IMAD R17, R2, 0x8, R9 ;  /* 0x0000000802117824 */ /* 0x000fe200078e0209 */
[----:B------:R-:W-:-:S02]  /*01a0*/  LEA R12, P1, R7, R3, 0x1 ;  /* 0x00000003070c7211 */ /* 0x000fc400078208ff */
[-C--:B------:R-:W-:Y:S02]  /*01b0*/  LEA.HI.X.SX32 R11, R5, R0.reuse, 0x1, P0 ;  /* 0x00000000050b7211 */ /* 0x080fe400000f0eff */
[-C--:B------:R-:W-:Y:S02]  /*01c0*/  LEA.HI.X.SX32 R13, R7, R0.reuse, 0x1, P1 ;  /* 0x00000000070d7211 */ /* 0x080fe400008f0eff */
[C---:B------:R-:W-:Y:S01]  /*01d0*/  LEA R14, P0, R9.reuse, R3, 0x1 ;  /* 0x00000003090e7211 */ /* 0x040fe200078008ff */
[----:B---3--:R0:W2:Y:S01]  /*01e0*/  LDG.E.U16 R4, desc[UR10][R10.64] ;  /* 0x0000000a0a047981 */ /* 0x0080a2000c1e1500 */
[C---:B------:R-:W-:Y:S02]  /*01f0*/  LEA R7, R2.reuse, R17, 0x3 ;  /* 0x0000001102077211 */ /* 0x040fe400078e18ff */
[----:B------:R-:W-:Y:S01]  /*0200*/  LEA.HI.X.SX32 R15, R9, R0, 0x1, P0 ;  /* 0x00000000090f7211 */ /* 0x000fe200000f0eff */
[----:B------:R1:W3:Y:S01]  /*0210*/  LDG.E.U16 R5, desc[UR10][R12.64] ;  /* 0x0000000a0c057981 */ /* 0x0002e2000c1e1500 */
[----:B------:R-:W-:Y:S01]  /*0220*/  LEA R16, P0, R17, R3, 0x1 ;  /* 0x0000000311107211 */ /* 0x000fe200078008ff */
[----:B------:R-:W-:-:S02]  /*0230*/  IMAD R9, R2, 0x8, R7 ;  /* 0x0000000802097824 */ /* 0x000fc400078e0207 */
[----:B------:R4:W5:Y:S01]  /*0240*/  LDG.E.U16 R6, desc[UR10][R14.64] ;  /* 0x0000000a0e067981 */ /* 0x000962000c1e1500 */
[-C--:B------:R-:W-:Y:S02]  /*0250*/  LEA.HI.X.SX32 R17, R17, R0.reuse, 0x1, P0 ;  /* 0x0000000011117211 */ /* 0x080fe400000f0eff */
[C---:B------:R-:W-:Y:S02]  /*0260*/  LEA R18, P0, R7.reuse, R3, 0x1 ;  /* 0x0000000307127211 */ /* 0x040fe400078008ff */
[C---:B------:R-:W-:Y:S02]  /*0270*/  LEA R21, R2.reuse, R9, 0x3 ;  /* 0x0000000902157211 */ /* 0x040fe400078e18ff */
[-C--:B------:R-:W-:Y:S02]  /*0280*/  LEA.HI.X.SX32 R19, R7, R0.reuse, 0x1, P0 ;  /* 0x0000000007137211 */ /* 0x080fe400000f0eff */
[C---:B0-----:R-:W-:Y:S01]  /*0290*/  LEA R10, P0, R9.reuse, R3, 0x1 ;  /* 0x00000003090a7211 */ /* 0x041fe200078008ff */
[----:B------:R-:W-:Y:S01]  /*02a0*/  IMAD R23, R2, 0x8, R21 ;  /* 0x0000000802177824 */ /* 0x000fe200078e0215 */
[----:B------:R0:W2:Y:S02]  /*02b0*/  LDG.E.U16 R7, desc[UR10][R16.64] ;  /* 0x0000000a10077981 */ /* 0x0000a4000c1e1500 */
[----:B------:R-:W-:-:S02]  /*02c0*/  LEA.HI.X.SX32 R11, R9, R0, 0x1, P0 ;  /* 0x00000000090b7211 */ /* 0x000fc400000f0eff */
[C---:B-1----:R-:W-:Y:S01]  /*02d0*/  LEA R12, P0, R23.reuse, R3, 0x1 ;  /* 0x00000003170c7211 */ /* 0x042fe200078008ff */
[----:B------:R1:W2:Y:S01]  /*02e0*/  LDG.E.U16 R22, desc[UR10][R18.64] ;  /* 0x0000000a12167981 */ /* 0x0002a2000c1e1500 */
[C---:B------:R-:W-:Y:S02]  /*02f0*/  LEA R9, R2.reuse, R23, 0x3 ;  /* 0x0000001702097211 */ /* 0x040fe400078e18ff */
[-C--:B------:R-:W-:Y:S01]  /*0300*/  LEA.HI.X.SX32 R13, R23, R0.reuse, 0x1, P0 ;  /* 0x00000000170d7211 */ /* 0x080fe200000f0eff */
[----:B------:R1:W2:Y:S01]  /*0310*/  LDG.E.U16 R24, desc[UR10][R10.64] ;  /* 0x0000000a0a187981 */ /* 0x0002a2000c1e1500 */
[-C--:B----4-:R-:W-:Y:S01]  /*0320*/  LEA R14, P0, R9, R3.reuse, 0x1 ;  /* 0x00000003090e7211 */ /* 0x090fe200078008ff */
[----:B0-----:R-:W-:Y:S01]  /*0330*/  IMAD R17, R2, 0x8, R9 ;  /* 0x0000000802117824 */ /* 0x001fe200078e0209 */
[----:B------:R-:W-:Y:S01]  /*0340*/  LEA R20, P1, R21, R3, 0x1 ;  /* 0x0000000315147211 */ /* 0x000fe200078208ff */
[----:B------:R0:W4:Y:S01]  /*0350*/  LDG.E.U16 R26, desc[UR10][R12.64] ;  /* 0x0000000a0c1a7981 */ /* 0x000122000c1e1500 */
[----:B------:R-:W-:-:S02]  /*0360*/  LEA.HI.X.SX32 R15, R9, R0, 0x1, P0 ;  /* 0x00000000090f7211 */ /* 0x000fc400000f0eff */
[C---:B------:R-:W-:Y:S02]  /*0370*/  LEA R9, R2.reuse, R17, 0x3 ;  /* 0x0000001102097211 */ /* 0x040fe400078e18ff */
[-C--:B------:R-:W-:Y:S01]  /*0380*/  LEA.HI.X.SX32 R21, R21, R0.reuse, 0x1, P1 ;  /* 0x0000000015157211 */ /* 0x080fe200008f0eff */
[----:B------:R-:W2:Y:S01]  /*0390*/  LDG.E.U16 R27, desc[UR10][R14.64] ;  /* 0x0000000a0e1b7981 */ /* 0x000ea2000c1e1500 */
[-C--:B------:R-:W-:Y:S01]  /*03a0*/  LEA R16, P0, R17, R3.reuse, 0x1 ;  /* 0x0000000311107211 */ /* 0x080fe200078008ff */
[----:B------:R-:W-:Y:S01]  /*03b0*/  IMAD R23, R2, 0x8, R9 ;  /* 0x0000000802177824 */ /* 0x000fe200078e0209 */
[----:B-1----:R-:W-:Y:S01]  /*03c0*/  LEA R18, P1, R9, R3, 0x1 ;  /* 0x0000000309127211 */ /* 0x002fe200078208ff */
[----:B------:R1:W2:Y:S01]  /*03d0*/  LDG.E.U16 R25, desc[UR10][R20.64] ;  /* 0x0000000a14197981 */ /* 0x0002a2000c1e1500 */
[-C--:B------:R-:W-:Y:S02]  /*03e0*/  LEA.HI.X.SX32 R17, R17, R0.reuse, 0x1, P0 ;  /* 0x0000000011117211 */ /* 0x080fe400000f0eff */
[----:B------:R-:W-:-:S02]  /*03f0*/  LEA.HI.X.SX32 R19, R9, R0, 0x1, P1 ;  /* 0x0000000009137211 */ /* 0x000fc400008f0eff */
[C---:B------:R-:W-:Y:S01]  /*0400*/  LEA R10, P0, R23.reuse, R3, 0x1 ;  /* 0x00000003170a7211 */ /* 0x040fe200078008ff */
[----:B------:R1:W2:Y:S01]  /*0410*/  LDG.E.U16 R28, desc[UR10][R16.64] ;  /* 0x0000000a101c7981 */ /* 0x0002a2000c1e1500 */
[C---:B------:R-:W-:Y:S02]  /*0420*/  LEA R9, R2.reuse, R23, 0x3 ;  /* 0x0000001702097211 */ /* 0x040fe400078e18ff */
[-C--:B------:R-:W-:Y:S01]  /*0430*/  LEA.HI.X.SX32 R11, R23, R0.reuse, 0x1, P0 ;  /* 0x00000000170b7211 */ /* 0x080fe200000f0eff */
[----:B------:R-:W2:Y:S01]  /*0440*/  LDG.E.U16 R29, desc[UR10][R18.64] ;  /* 0x0000000a121d7981 */ /* 0x000ea2000c1e1500 */
[C---:B0-----:R-:W-:Y:S01]  /*0450*/  LEA R12, P0, R9.reuse, R3, 0x1 ;  /* 0x00000003090c7211 */ /* 0x041fe200078008ff */
[----:B-1----:R-:W-:Y:S02]  /*0460*/  IMAD R21, R2, 0x8, R9 ;  /* 0x0000000802157824 */ /* 0x002fe400078e0209 */
[----:B------:R0:W2:Y:S01]  /*0470*/  LDG.E.U16 R30, desc[UR10][R10.64] ;  /* 0x0000000a0a1e7981 */ /* 0x0000a2000c1e1500 */
[----:B------:R-:W-:-:S02]  /*0480*/  LEA.HI.X.SX32 R13, R9, R0, 0x1, P0 ;  /* 0x00000000090d7211 */ /* 0x000fc400000f0eff */
[C---:B------:R-:W-:Y:S02]  /*0490*/  LEA R9, R2.reuse, R21, 0x3 ;  /* 0x0000001502097211 */ /* 0x040fe400078e18ff */
[-C--:B------:R-:W-:Y:S01]  /*04a0*/  LEA R14, P0, R21, R3.reuse, 0x1 ;  /* 0x00000003150e7211 */ /* 0x080fe200078008ff */
[----:B------:R1:W2:Y:S01]  /*04b0*/  LDG.E.U16 R31, desc[UR10][R12.64] ;  /* 0x0000000a0c1f7981 */ /* 0x0002a2000c1e1500 */
[-C--:B------:R-:W-:Y:S01]  /*04c0*/  LEA R20, P1, R9, R3.reuse, 0x1 ;  /* 0x0000000309147211 */ /* 0x080fe200078208ff */
[C---:B------:R-:W-:Y:S01]  /*04d0*/  IMAD R23, R2.reuse, 0x8, R9 ;  /* 0x0000000802177824 */ /* 0x040fe200078e0209 */
[-C--:B------:R-:W-:Y:S02]  /*04e0*/  LEA.HI.X.SX32 R15, R21, R0.reuse, 0x1, P0 ;  /* 0x00000000150f7211 */ /* 0x080fe400000f0eff */
[----:B------:R-:W-:Y:S02]  /*04f0*/  LEA.HI.X.SX32 R21, R9, R0, 0x1, P1 ;  /* 0x0000000009157211 */ /* 0x000fe400008f0eff */
[----:B------:R-:W-:Y:S01]  /*0500*/  LEA R16, P0, R23, R3, 0x1 ;  /* 0x0000000317107211 */ /* 0x000fe200078008ff */
[----:B------:R1:W2:Y:S01]  /*0510*/  LDG.E.U16 R32, desc[UR10][R14.64] ;  /* 0x0000000a0e207981 */ /* 0x0002a2000c1e1500 */
[----:B------:R-:W-:-:S02]  /*0520*/  LEA R9, R2, R23, 0x3 ;  /* 0x0000001702097211 */ /* 0x000fc400078e18ff */
[-C--:B------:R-:W-:Y:S01]  /*0530*/  LEA.HI.X.SX32 R17, R23, R0.reuse, 0x1, P0 ;  /* 0x0000000017117211 */ /* 0x080fe200000f0eff */
[----:B------:R-:W2:Y:S01]  /*0540*/  LDG.E.U16 R33, desc[UR10][R20.64] ;  /* 0x0000000a14217981 */ /* 0x000ea2000c1e1500 */
[C---:B0-----:R-:W-:Y:S01]  /*0550*/  LEA R10, P0, R9.reuse, R3, 0x1 ;  /* 0x00000003090a7211 */ /* 0x041fe200078008ff */
[C---:B------:R-:W-:Y:S02]  /*0560*/  IMAD R19, R2.reuse, 0x8, R9 ;  /* 0x0000000802137824 */ /* 0x040fe400078e0209 */
[----:B------:R0:W3:Y:S01]  /*0570*/  LDG.E.U16 R34, desc[UR10][R16.64] ;  /* 0x0000000a10227981 */ /* 0x0000e2000c1e1500 */
[-C--:B------:R-:W-:Y:S02]  /*0580*/  LEA.HI.X.SX32 R11, R9, R0.reuse, 0x1, P0 ;  /* 0x00000000090b7211 */ /* 0x080fe400000f0eff */
[C---:B------:R-:W-:Y:S02]  /*0590*/  LEA R9, R2.reuse, R19, 0x3 ;  /* 0x0000001302097211 */ /* 0x040fe400078e18ff */
[-C--:B-1----:R-:W-:Y:S01]  /*05a0*/  LEA R12, P0, R19, R3.reuse, 0x1 ;  /* 0x00000003130c7211 */ /* 0x082fe200078008ff */
[----:B------:R1:W4:Y:S01]  /*05b0*/  LDG.E.U16 R35, desc[UR10][R10.64] ;  /* 0x0000000a0a237981 */ /* 0x000322000c1e1500 */
[----:B------:R-:W-:Y:S01]  /*05c0*/  LEA R18, P1, R9, R3, 0x1 ;  /* 0x0000000309127211 */ /* 0x000fe200078208ff */
[----:B------:R-:W-:Y:S01]  /*05d0*/  IMAD R23, R2, 0x8, R9 ;  /* 0x0000000802177824 */ /* 0x000fe200078e0209 */
[----:B------:R-:W-:-:S02]  /*05e0*/  LEA.HI.X.SX32 R13, R19, R0, 0x1, P0 ;  /* 0x00000000130d7211 */ /* 0x000fc400000f0eff */
[-C--:B------:R-:W-:Y:S02]  /*05f0*/  LEA.HI.X.SX32 R19, R9, R0.reuse, 0x1, P1 ;  /* 0x0000000009137211 */ /* 0x080fe400008f0eff */
[C---:B------:R-:W-:Y:S01]  /*0600*/  LEA R14, P0, R23.reuse, R3, 0x1 ;  /* 0x00000003170e7211 */ /* 0x040fe200078008ff */
[----:B------:R1:W4:Y:S01]  /*0610*/  LDG.E.U16 R36, desc[UR10][R12.64] ;  /* 0x0000000a0c247981 */ /* 0x000322000c1e1500 */
[C---:B------:R-:W-:Y:S02]  /*0620*/  LEA R9, R2.reuse, R23, 0x3 ;  /* 0x0000001702097211 */ /* 0x040fe400078e18ff */
[-C--:B------:R-:W-:Y:S01]  /*0630*/  LEA.HI.X.SX32 R15, R23, R0.reuse, 0x1, P0 ;  /* 0x00000000170f7211 */ /* 0x080fe200000f0eff */
[----:B------:R-:W4:Y:S01]  /*0640*/  LDG.E.U16 R37, desc[UR10][R18.64] ;  /* 0x0000000a12257981 */ /* 0x000f22000c1e1500 */
[C---:B0-----:R-:W-:Y:S01]  /*0650*/  LEA R16, P0, R9.reuse, R3, 0x1 ;  /* 0x0000000309107211 */ /* 0x041fe200078008ff */
[----:B------:R-:W-:Y:S02]  /*0660*/  IMAD R21, R2, 0x8, R9 ;  /* 0x0000000802157824 */ /* 0x000fe400078e0209 */
[----:B------:R0:W4:Y:S01]  /*0670*/  LDG.E.U16 R38, desc[UR10][R14.64] ;  /* 0x0000000a0e267981 */ /* 0x000122000c1e1500 */
[----:B------:R-:W-:-:S02]  /*0680*/  LEA.HI.X.SX32 R17, R9, R0, 0x1, P0 ;  /* 0x0000000009117211 */ /* 0x000fc400000f0eff */
[C---:B------:R-:W-:Y:S02]  /*0690*/  LEA R9, R2.reuse, R21, 0x3 ;  /* 0x0000001502097211 */ /* 0x040fe400078e18ff */
[-C--:B-1----:R-:W-:Y:S01]  /*06a0*/  LEA R10, P0, R21, R3.reuse, 0x1 ;  /* 0x00000003150a7211 */ /* 0x082fe200078008ff */
[----:B------:R1:W4:Y:S01]  /*06b0*/  LDG.E.U16 R39, desc[UR10][R16.64] ;  /* 0x0000000a10277981 */ /* 0x000322000c1e1500 */
[-C--:B------:R-:W-:Y:S01]  /*06c0*/  LEA R20, P1, R9, R3.reuse, 0x1 ;  /* 0x0000000309147211 */ /* 0x080fe200078208ff */
[C---:B------:R-:W-:Y:S01]  /*06d0*/  IMAD R23, R2.reuse, 0x8, R9 ;  /* 0x0000000802177824 */ /* 0x040fe200078e0209 */
[-C--:B------:R-:W-:Y:S02]  /*06e0*/  LEA.HI.X.SX32 R11, R21, R0.reuse, 0x1, P0 ;  /* 0x00000000150b7211 */ /* 0x080fe400000f0eff */
[----:B------:R-:W-:Y:S02]  /*06f0*/  LEA.HI.X.SX32 R21, R9, R0, 0x1, P1 ;  /* 0x0000000009157211 */ /* 0x000fe400008f0eff */
[----:B------:R-:W-:Y:S01]  /*0700*/  LEA R12, P0, R23, R3, 0x1 ;  /* 0x00000003170c7211 */ /* 0x000fe200078008ff */
[----:B------:R1:W4:Y:S01]  /*0710*/  LDG.E.U16 R40, desc[UR10][R10.64] ;  /* 0x0000000a0a287981 */ /* 0x000322000c1e1500 */
[----:B------:R-:W-:-:S02]  /*0720*/  LEA R9, R2, R23, 0x3 ;  /* 0x0000001702097211 */ /* 0x000fc400078e18ff */
[-C--:B------:R-:W-:Y:S01]  /*0730*/  LEA.HI.X.SX32 R13, R23, R0.reuse, 0x1, P0 ;  /* 0x00000000170d7211 */ /* 0x080fe200000f0eff */
[----:B------:R-:W4:Y:S01]  /*0740*/  LDG.E.U16 R41, desc[UR10][R20.64] ;  /* 0x0000000a14297981 */ /* 0x000f22000c1e1500 */
[C---:B0-----:R-:W-:Y:S01]  /*0750*/  LEA R14, P0, R9.reuse, R3, 0x1 ;  /* 0x00000003090e7211 */ /* 0x041fe200078008ff */
[C---:B------:R-:W-:Y:S02]  /*0760*/  IMAD R19, R2.reuse, 0x8, R9 ;  /* 0x0000000802137824 */ /* 0x040fe400078e0209 */
[----:B------:R0:W4:Y:S01]  /*0770*/  LDG.E.U16 R42, desc[UR10][R12.64] ;  /* 0x0000000a0c2a7981 */ /* 0x000122000c1e1500 */
        /* <DEDUP_REMOVED lines=124> */
[----:B------:R5:W4:Y:S01]  /*0f40*/  LDG.E.U16 R20, desc[UR10][R20.64] ;  /* 0x0000000a14147981 */ /* 0x000b22000c1e1500 */
        /* <DEDUP_REMOVED lines=10> */
[----:B------:R-:W-:Y:S02]  /*0ff0*/  LEA.HI.X.SX32 R19, R9, R0, 0x1, P1 ;  /* 0x0000000009137211 */ /* 0x000fe400008f0eff */
[----:B------:R-:W-:Y:S01]  /*1000*/  LEA R9, R2, R23, 0x3 ;  /* 0x0000001702097211 */ /* 0x000fe200078e18ff */
[----:B------:R1:W4:Y:S01]  /*1010*/  LDG.E.U16 R75, desc[UR10][R16.64] ;  /* 0x0000000a104b7981 */ /* 0x000322000c1e1500 */
[----:B------:R-:W-:-:S03]  /*1020*/  LEA R10, P0, R23, R3, 0x1 ;  /* 0x00000003170a7211 */ /* 0x000fc600078008ff */
[C---:B-----5:R-:W-:Y:S01]  /*1030*/  IMAD R21, R2.reuse, 0x8, R9 ;  /* 0x0000000802157824 */ /* 0x060fe200078e0209 */
[-C--:B------:R-:W-:Y:S01]  /*1040*/  LEA.HI.X.SX32 R11, R23, R0.reuse, 0x1, P0 ;  /* 0x00000000170b7211 */ /* 0x080fe200000f0eff */
[----:B------:R-:W5:Y:S01]  /*1050*/  LDG.E.U16 R18, desc[UR10][R18.64] ;  /* 0x0000000a12127981 */ /* 0x000f62000c1e1500 */
[C---:B0-----:R-:W-:Y:S02]  /*1060*/  LEA R12, P0, R9.reuse, R3, 0x1 ;  /* 0x00000003090c7211 */ /* 0x041fe400078008ff */
[C---:B------:R-:W-:Y:S01]  /*1070*/  LEA R23, R2.reuse, R21, 0x3 ;  /* 0x0000001502177211 */ /* 0x040fe200078e18ff */
[----:B------:R0:W5:Y:S01]  /*1080*/  LDG.E.U16 R10, desc[UR10][R10.64] ;  /* 0x0000000a0a0a7981 */ /* 0x000162000c1e1500 */
[-C--:B------:R-:W-:Y:S02]  /*1090*/  LEA.HI.X.SX32 R13, R9, R0.reuse, 0x1, P0 ;  /* 0x00000000090d7211 */ /* 0x080fe400000f0eff */
[-C--:B-1----:R-:W-:Y:S01]  /*10a0*/  LEA R14, P0, R21, R3.reuse, 0x1 ;  /* 0x00000003150e7211 */ /* 0x082fe200078008ff */
[----:B------:R-:W-:Y:S01]  /*10b0*/  IMAD R9, R2, 0x8, R23 ;  /* 0x0000000802097824 */ /* 0x000fe200078e0217 */
[----:B------:R-:W-:Y:S01]  /*10c0*/  LEA R2, P1, R23, R3, 0x1 ;  /* 0x0000000317027211 */ /* 0x000fe200078208ff */
[----:B------:R-:W5:Y:S01]  /*10d0*/  LDG.E.U16 R12, desc[UR10][R12.64] ;  /* 0x0000000a0c0c7981 */ /* 0x000f62000c1e1500 */
[----:B------:R-:W-:-:S02]  /*10e0*/  LEA.HI.X.SX32 R15, R21, R0, 0x1, P0 ;  /* 0x00000000150f7211 */ /* 0x000fc400000f0eff */
[----:B------:R-:W-:Y:S02]  /*10f0*/  LEA R16, P0, R9, R3, 0x1 ;  /* 0x0000000309107211 */ /* 0x000fe400078008ff */
[-C--:B------:R-:W-:Y:S01]  /*1100*/  LEA.HI.X.SX32 R3, R23, R0.reuse, 0x1, P1 ;  /* 0x0000000017037211 */ /* 0x080fe200008f0eff */
[----:B------:R-:W5:Y:S01]  /*1110*/  LDG.E.U16 R14, desc[UR10][R14.64] ;  /* 0x0000000a0e0e7981 */ /* 0x000f62000c1e1500 */
[----:B------:R-:W-:-:S03]  /*1120*/  LEA.HI.X.SX32 R17, R9, R0, 0x1, P0 ;  /* 0x0000000009117211 */ /* 0x000fc600000f0eff */
[----:B------:R1:W5:Y:S04]  /*1130*/  LDG.E.U16 R19, desc[UR10][R2.64] ;  /* 0x0000000a02137981 */ /* 0x000368000c1e1500 */
[----:B------:R-:W5:Y:S01]  /*1140*/  LDG.E.U16 R16, desc[UR10][R16.64] ;  /* 0x0000000a10107981 */ /* 0x000f62000c1e1500 */
[----:B------:R-:W1:Y:S01]  /*1150*/  S2UR UR6, SR_CgaCtaId ;  /* 0x00000000000679c3 */ /* 0x000e620000008800 */
[----:B------:R-:W-:Y:S01]  /*1160*/  VIADD R252, R8, 0x20 ;  /* 0x0000002008fc7836 */ /* 0x000fe20000000000 */
[C---:B------:R-:W-:Y:S02]  /*1170*/  LOP3.LUT R0, R249.reuse, 0xc0, RZ, 0xc0, !PT ;  /* 0x000000c0f9007812 */ /* 0x040fe400078ec0ff */
[----:B------:R-:W-:Y:S01]  /*1180*/  LOP3.LUT R9, R249, 0xff, RZ, 0xc0, !PT ;  /* 0x000000fff9097812 */ /* 0x000fe200078ec0ff */
[----:B------:R-:W-:Y:S01]  /*1190*/  UMOV UR4, 0x400 ;  /* 0x0000040000047882 */ /* 0x000fe20000000000 */
[----:B------:R-:W-:-:S02]  /*11a0*/  ISETP.GE.AND P0, PT, R252, 0x1, PT ;  /* 0x00000001fc00780c */ /* 0x000fc40003f06270 */
[----:B0-----:R-:W-:Y:S02]  /*11b0*/  SHF.R.U32.HI R11, RZ, 0x2, R0 ;  /* 0x00000002ff0b7819 */ /* 0x001fe40000011600 */
[----:B------:R-:W-:-:S04]  /*11c0*/  SHF.L.U32 R0, R9, 0x1, RZ ;  /* 0x0000000109007819 */ /* 0x000fc800000006ff */
[----:B------:R-:W-:Y:S01]  /*11d0*/  LOP3.LUT R11, R0, R11, RZ, 0x3c, !PT ;  /* 0x0000000b000b7212 */ /* 0x000fe200078e3cff */
[----:B-1----:R-:W-:Y:S01]  /*11e0*/  ULEA UR6, UR6, UR4, 0x18 ;  /* 0x0000000406067291 */ /* 0x002fe2000f8ec0ff */
[----:B------:R-:W-:Y:S01]  /*11f0*/  IMAD.MOV.U32 R0, RZ, RZ, -0x800000 ;  /* 0xff800000ff007424 */ /* 0x000fe200078e00ff */
[----:B------:R-:W-:Y:S01]  /*1200*/  MOV R2, 0xff800000 ;  /* 0xff80000000027802 */ /* 0x000fe20000000f00 */
[----:B------:R-:W-:Y:S01]  /*1210*/  IMAD.MOV.U32 R3, RZ, RZ, -0x800000 ;  /* 0xff800000ff037424 */ /* 0x000fe200078e00ff */
[----:B------:R-:W-:Y:S01]  /*1220*/  MOV R157, 0x3f800000 ;  /* 0x3f800000009d7802 */ /* 0x000fe20000000f00 */
[----:B------:R-:W-:Y:S01]  /*1230*/  IMAD.MOV.U32 R156, RZ, RZ, 0x3f800000 ;  /* 0x3f800000ff9c7424 */ /* 0x000fe200078e00ff */
[----:B------:R-:W-:-:S03]  /*1240*/  MOV R191, 0x3f800000 ;  /* 0x3f80000000bf7802 */ /* 0x000fc60000000f00 */
[----:B--2---:R0:W-:Y:S01]  /*1250*/  STS.U16 [R11+UR6+0x10000], R4 ;  /* 0x010000040b007988 */ /* 0x0041e20008000406 */
[----:B------:R-:W-:-:S03]  /*1260*/  IMAD.MOV.U32 R190, RZ, RZ, 0x3f800000 ;  /* 0x3f800000ffbe7424 */ /* 0x000fc600078e00ff */
[----:B---3--:R1:W-:Y:S01]  /*1270*/  STS.U16 [R11+UR6+0x10200], R5 ;  /* 0x010200050b007988 */ /* 0x0083e20008000406 */
[----:B------:R-:W-:-:S03]  /*1280*/  CS2R R80, SRZ ;  /* 0x0000000000507805 */ /* 0x000fc6000001ff00 */
[----:B------:R-:W-:Y:S01]  /*1290*/  STS.U16 [R11+UR6+0x10400], R6 ;  /* 0x010400060b007988 */ /* 0x000fe20008000406 */
[----:B------:R-:W-:-:S03]  /*12a0*/  CS2R R82, SRZ ;  /* 0x0000000000527805 */ /* 0x000fc6000001ff00 */
[----:B------:R-:W-:Y:S01]  /*12b0*/  STS.U16 [R11+UR6+0x10600], R7 ;  /* 0x010600070b007988 */ /* 0x000fe20008000406 */
[----:B0-----:R-:W-:-:S03]  /*12c0*/  MOV R4, 0xff800000 ;  /* 0xff80000000047802 */ /* 0x001fc60000000f00 */
[----:B------:R-:W-:Y:S01]  /*12d0*/  STS.U16 [R11+UR6+0x10800], R22 ;  /* 0x010800160b007988 */ /* 0x000fe20008000406 */
[----:B------:R-:W-:-:S03]  /*12e0*/  CS2R R88, SRZ ;  /* 0x0000000000587805 */ /* 0x000fc6000001ff00 */
[----:B------:R-:W-:Y:S01]  /*12f0*/  STS.U16 [R11+UR6+0x10a00], R24 ;  /* 0x010a00180b007988 */ /* 0x000fe20008000406 */
[----:B------:R-:W-:-:S03]  /*1300*/  CS2R R90, SRZ ;  /* 0x00000000005a7805 */ /* 0x000fc6000001ff00 */
[----:B------:R-:W-:Y:S01]  /*1310*/  STS.U16 [R11+UR6+0x10c00], R25 ;  /* 0x010c00190b007988 */ /* 0x000fe20008000406 */
[----:B------:R-:W-:-:S03]  /*1320*/  CS2R R92, SRZ ;  /* 0x00000000005c7805 */ /* 0x000fc6000001ff00 */
[----:B----4-:R-:W-:Y:S01]  /*1330*/  STS.U16 [R11+UR6+0x10e00], R26 ;  /* 0x010e001a0b007988 */ /* 0x010fe20008000406 */
[----:B------:R-:W-:-:S03]  /*1340*/  CS2R R94, SRZ ;  /* 0x00000000005e7805 */ /* 0x000fc6000001ff00 */
[----:B------:R-:W-:Y:S01]  /*1350*/  STS.U16 [R11+UR6+0x11000], R27 ;  /* 0x0110001b0b007988 */ /* 0x000fe20008000406 */
        /* <DEDUP_REMOVED lines=24> */
[----:B-1----:R-:W-:-:S03]  /*14e0*/  LOP3.LUT R5, R249, 0x3f, RZ, 0xc0, !PT ;  /* 0x0000003ff9057812 */ /* 0x002fc600078ec0ff */
[----:B------:R-:W-:Y:S04]  /*14f0*/  STS.U16 [R11+UR6+0x12a00], R40 ;  /* 0x012a00280b007988 */ /* 0x000fe80008000406 */
        /* <DEDUP_REMOVED lines=8> */
[----:B------:R0:W-:Y:S04]  /*1580*/  STS.U16 [R11+UR6+0x13c00], R49 ;  /* 0x013c00310b007988 */ /* 0x0001e80008000406 */
[----:B------:R-:W-:Y:S04]  /*1590*/  STS.U16 [R11+UR6+0x13e00], R50 ;  /* 0x013e00320b007988 */ /* 0x000fe80008000406 */
[----:B------:R1:W-:Y:S04]  /*15a0*/  STS.U16 [R11+UR6+0x14000], R51 ;  /* 0x014000330b007988 */ /* 0x0003e80008000406 */
[----:B------:R-:W-:Y:S01]  /*15b0*/  STS.U16 [R11+UR6+0x14200], R52 ;  /* 0x014200340b007988 */ /* 0x000fe20008000406 */
[----:B0-----:R-:W-:-:S03]  /*15c0*/  CS2R R48, SRZ ;  /* 0x0000000000307805 */ /* 0x001fc6000001ff00 */
[----:B------:R0:W-:Y:S04]  /*15d0*/  STS.U16 [R11+UR6+0x14400], R53 ;  /* 0x014400350b007988 */ /* 0x0001e80008000406 */
[----:B------:R-:W-:Y:S01]  /*15e0*/  STS.U16 [R11+UR6+0x14600], R54 ;  /* 0x014600360b007988 */ /* 0x000fe20008000406 */
[----:B-1----:R-:W-:-:S03]  /*15f0*/  CS2R R50, SRZ ;  /* 0x0000000000327805 */ /* 0x002fc6000001ff00 */
        /* <DEDUP_REMOVED lines=24> */
[----:B------:R1:W-:Y:S01]  /*1780*/  STS.U16 [R11+UR6+0x16800], R71 ;  /* 0x016800470b007988 */ /* 0x0003e20008000406 */
[----:B0-----:R-:W-:-:S03]  /*1790*/  CS2R R68, SRZ ;  /* 0x0000000000447805 */ /* 0x001fc6000001ff00 */
[----:B------:R-:W-:Y:S04]  /*17a0*/  STS.U16 [R11+UR6+0x16a00], R72 ;  /* 0x016a00480b007988 */ /* 0x000fe80008000406 */
[----:B------:R-:W-:Y:S01]  /*17b0*/  STS.U16 [R11+UR6+0x16c00], R20 ;  /* 0x016c00140b007988 */ /* 0x000fe20008000406 */
[----:B-1----:R-:W-:-:S03]  /*17c0*/  CS2R R70, SRZ ;  /* 0x0000000000467805 */ /* 0x002fc6000001ff00 */
[----:B------:R0:W-:Y:S04]  /*17d0*/  STS.U16 [R11+UR6+0x16e00], R73 ;  /* 0x016e00490b007988 */ /* 0x0001e80008000406 */
[----:B------:R-:W-:Y:S01]  /*17e0*/  STS.U16 [R11+UR6+0x17000], R74 ;  /* 0x0170004a0b007988 */ /* 0x000fe20008000406 */
[----:B0-----:R-:W-:-:S03]  /*17f0*/  CS2R R72, SRZ ;  /* 0x0000000000487805 */ /* 0x001fc6000001ff00 */
[----:B------:R0:W-:Y:S04]  /*1800*/  STS.U16 [R11+UR6+0x17200], R75 ;  /* 0x0172004b0b007988 */ /* 0x0001e80008000406 */
[----:B-----5:R1:W-:Y:S04]  /*1810*/  STS.U16 [R11+UR6+0x17400], R18 ;  /* 0x017400120b007988 */ /* 0x0203e80008000406 */
[----:B------:R1:W-:Y:S01]  /*1820*/  STS.U16 [R11+UR6+0x17600], R10 ;  /* 0x0176000a0b007988 */ /* 0x0003e20008000406 */
[----:B0-----:R-:W-:-:S03]  /*1830*/  CS2R R74, SRZ ;  /* 0x00000000004a7805 */ /* 0x001fc6000001ff00 */
[----:B------:R1:W-:Y:S04]  /*1840*/  STS.U16 [R11+UR6+0x17800], R12 ;  /* 0x0178000c0b007988 */ /* 0x0003e80008000406 */
[----:B------:R1:W-:Y:S04]  /*1850*/  STS.U16 [R11+UR6+0x17a00], R14 ;  /* 0x017a000e0b007988 */ /* 0x0003e80008000406 */
[----:B------:R1:W-:Y:S04]  /*1860*/  STS.U16 [R11+UR6+0x17c00], R19 ;  /* 0x017c00130b007988 */ /* 0x0003e80008000406 */
[----:B------:R1:W-:Y:S01]  /*1870*/  STS.U16 [R11+UR6+0x17e00], R16 ;  /* 0x017e00100b007988 */ /* 0x0003e20008000406 */
[----:B------:R-:W-:Y:S05]  /*1880*/  @!P0 BRA `(.L_x_0) ;  /* 0x0000009400c08947 */ /* 0x000fea0003800000 */
[----:B------:R-:W0:Y:S01]  /*1890*/  LDC R6, c[0x0][0x3d8] ;  /* 0x0000f600ff067b82 */ /* 0x000e220000000800 */
[--C-:B------:R-:W-:Y:S01]  /*18a0*/  SHF.R.U32.HI R3, RZ, 0x6, R249.reuse ;  /* 0x00000006ff037819 */ /* 0x100fe200000116f9 */
[----:B------:R-:W2:Y:S01]  /*18b0*/  LDCU.64 UR4, c[0x0][0x3d0] ;  /* 0x00007a00ff0477ac */ /* 0x000ea20008000a00 */
[----:B------:R-:W-:Y:S01]  /*18c0*/  SHF.R.U32.HI R197, RZ, 0x2, R249 ;  /* 0x00000002ffc57819 */ /* 0x000fe200000116f9 */
[----:B------:R-:W-:Y:S01]  /*18d0*/  IMAD.MOV.U32 R144, RZ, RZ, -0x800000 ;  /* 0xff800000ff907424 */ /* 0x000fe200078e00ff */
[----:B------:R-:W-:Y:S01]  /*18e0*/  SGXT.U32 R3, R3, 0x2 ;  /* 0x000000020303781a */ /* 0x000fe20000000000 */
[----:B------:R-:W-:Y:S01]  /*18f0*/  IMAD.MOV.U32 R193, RZ, RZ, -0x800000 ;  /* 0xff800000ffc17424 */ /* 0x000fe200078e00ff */
[----:B------:R-:W-:Y:S01]  /*1900*/  SGXT.U32 R197, R197, 0x3 ;  /* 0x00000003c5c5781a */ /* 0x000fe20000000000 */
[----:B-1----:R-:W1:Y:S01]  /*1910*/  LDC R10, c[0x0][0x3c8] ;  /* 0x0000f200ff0a7b82 */ /* 0x002e620000000800 */
[----:B------:R-:W-:Y:S02]  /*1920*/  MOV R143, 0xff800000 ;  /* 0xff800000008f7802 */ /* 0x000fe40000000f00 */
[----:B------:R-:W-:-:S02]  /*1930*/  CS2R R102, SRZ ;  /* 0x0000000000667805 */ /* 0x000fc4000001ff00 */
[----:B------:R-:W-:Y:S02]  /*1940*/  LOP3.LUT R203, R197, R8, RZ, 0xfc, !PT ;  /* 0x00000008c5cb7212 */ /* 0x000fe400078efcff */
[----:B------:R-:W-:Y:S02]  /*1950*/  CS2R R104, SRZ ;  /* 0x0000000000687805 */ /* 0x000fe4000001ff00 */
[C-C-:B------:R-:W-:Y:S02]  /*1960*/  LOP3.LUT R201, R8.reuse, 0x8, R197.reuse, 0xfe, !PT ;  /* 0x0000000808c97812 */ /* 0x140fe400078efec5 */
[----:B------:R-:W-:Y:S02]  /*1970*/  CS2R R106, SRZ ;  /* 0x00000000006a7805 */ /* 0x000fe4000001ff00 */
[C-C-:B------:R-:W-:Y:S01]  /*1980*/  LOP3.LUT R199, R8.reuse, 0x10, R197.reuse, 0xfe, !PT ;  /* 0x0000001008c77812 */ /* 0x140fe200078efec5 */
[----:B------:R-:W3:Y:S01]  /*1990*/  LDC.64 R154, c[0x0][0x388] ;  /* 0x0000e200ff9a7b82 */ /* 0x000ee20000000a00 */
[----:B------:R-:W-:-:S02]  /*19a0*/  LOP3.LUT R197, R8, 0x18, R197, 0xfe, !PT ;  /* 0x0000001808c57812 */ /* 0x000fc400078efec5 */
[----:B------:R-:W-:Y:S02]  /*19b0*/  CS2R R108, SRZ ;  /* 0x00000000006c7805 */ /* 0x000fe4000001ff00 */
[----:B------:R-:W-:Y:S01]  /*19c0*/  MOV R195, 0xff800000 ;  /* 0xff80000000c37802 */ /* 0x000fe20000000f00 */
[----:B--2---:R-:W-:Y:S01]  /*19d0*/  UIMAD UR4, UR7, UR4, URZ ;  /* 0x00000004070472a4 */ /* 0x004fe2000f8e02ff */
[----:B------:R-:W-:Y:S01]  /*19e0*/  IMAD R5, R5, UR5, RZ ;  /* 0x0000000505057c24 */ /* 0x000fe2000f8e02ff */
[----:B------:R-:W-:Y:S02]  /*19f0*/  CS2R R110, SRZ ;  /* 0x00000000006e7805 */ /* 0x000fe4000001ff00 */
[----:B------:R-:W-:Y:S01]  /*1a00*/  MOV R156, 0x3f800000 ;  /* 0x3f800000009c7802 */ /* 0x000fe20000000f00 */
[----:B0-----:R-:W-:Y:S01]  /*1a10*/  IMAD R11, R3, R6, RZ ;  /* 0x00000006030b7224 */ /* 0x001fe200078e02ff */
[----:B------:R-:W0:Y:S01]  /*1a20*/  LDC.64 R208, c[0x0][0x390] ;  /* 0x0000e400ffd07b82 */ /* 0x000e220000000a00 */
[----:B------:R-:W-:Y:S01]  /*1a30*/  USHF.L.U32 UR8, UR4, 0x1, URZ ;  /* 0x0000000104087899 */ /* 0x000fe200080006ff */
[C---:B------:R-:W-:Y:S01]  /*1a40*/  SHF.L.U32 R7, R5.reuse, 0x1, RZ ;  /* 0x0000000105077819 */ /* 0x040fe200000006ff */
[----:B------:R-:W-:Y:S01]  /*1a50*/  UIMAD.WIDE UR4, UR4, 0x2, URZ ;  /* 0x00000002040478a5 */ /* 0x000fe2000f8e02ff */
[C---:B------:R-:W-:Y:S01]  /*1a60*/  LEA R13, R6.reuse, R11, 0x2 ;  /* 0x0000000b060d7211 */ /* 0x040fe200078e10ff */
[----:B------:R-:W-:Y:S01]  /*1a70*/  IMAD.HI R0, R5, 0x2, RZ ;  /* 0x0000000205007827 */ /* 0x000fe200078e02ff */
[----:B------:R-:W-:Y:S01]  /*1a80*/  MOV R190, 0x3f800000 ;  /* 0x3f80000000be7802 */ /* 0x000fe20000000f00 */
[----:B------:R-:W2:Y:S01]  /*1a90*/  LDCU UR9, c[0x0][0x3a8] ;  /* 0x00007500ff0977ac */ /* 0x000ea20008000800 */
[----:B------:R-:W4:Y:S01]  /*1aa0*/  LDC.64 R2, c[0x0][0x3c0] ;  /* 0x0000f000ff027b82 */ /* 0x000f220000000a00 */
[----:B------:R-:W-:-:S02]  /*1ab0*/  IMAD R15, R6, 0x4, R13 ;  /* 0x00000004060f7824 */ /* 0x000fc400078e020d */
[----:B-1----:R-:W-:Y:S01]  /*1ac0*/  IMAD R9, R9, R10, RZ ;  /* 0x0000000a09097224 */ /* 0x002fe200078e02ff */
[----:B------:R-:W-:Y:S01]  /*1ad0*/  UMOV UR4, URZ ;  /* 0x000000ff00047c82 */ /* 0x000fe20008000000 */
[----:B------:R-:W-:Y:S01]  /*1ae0*/  IMAD.MOV.U32 R157, RZ, RZ, 0x3f800000 ;  /* 0x3f800000ff9d7424 */ /* 0x000fe200078e00ff */
[----:B------:R-:W-:Y:S01]  /*1af0*/  LEA R17, R6, R15, 0x2 ;  /* 0x0000000f06117211 */ /* 0x000fe200078e10ff */
[----:B------:R-:W-:-:S04]  /*1b00*/  IMAD.MOV.U32 R191, RZ, RZ, 0x3f800000 ;  /* 0x3f800000ffbf7424 */ /* 0x000fc800078e00ff */
[----:B------:R-:W-:-:S05]  /*1b10*/  IMAD R19, R6, 0x4, R17 ;  /* 0x0000000406137824 */ /* 0x000fca00078e0211 */
[----:B------:R-:W-:Y:S02]  /*1b20*/  LEA R21, R6, R19, 0x2 ;  /* 0x0000001306157211 */ /* 0x000fe400078e10ff */
[----:B0-----:R-:W-:-:S03]  /*1b30*/  IADD3 R208, P1, P2, R7, UR8, R208 ;  /* 0x0000000807d07c10 */ /* 0x001fc6000fa3e0d0 */
[----:B------:R-:W-:Y:S01]  /*1b40*/  IMAD R23, R6, 0x4, R21 ;  /* 0x0000000406177824 */ /* 0x000fe200078e0215 */
[----:B------:R-:W-:Y:S01]  /*1b50*/  IADD3.X R0, PT, PT, R0, UR5, R209, P1, P2 ;  /* 0x0000000500007c10 */ /* 0x000fe20008fe44d1 */
[----:B----4-:R-:W-:-:S03]  /*1b60*/  IMAD R2, R2, UR7, RZ ;  /* 0x0000000702027c24 */ /* 0x010fc6000f8e02ff */
[----:B------:R-:W-:Y:S01]  /*1b70*/  LEA R25, R6, R23, 0x2 ;  /* 0x0000001706197211 */ /* 0x000fe200078e10ff */
[C---:B------:R-:W-:Y:S01]  /*1b80*/  IMAD R112, R3.reuse, 0x34, RZ ;  /* 0x0000003403707824 */ /* 0x040fe200078e02ff */
[----:B---3--:R-:W-:Y:S01]  /*1b90*/  LEA R154, P0, R2, R154, 0x1 ;  /* 0x0000009a029a7211 */ /* 0x008fe200078008ff */
[----:B------:R-:W-:Y:S02]  /*1ba0*/  IMAD R113, R3, 0x35, RZ ;  /* 0x0000003503717824 */ /* 0x000fe400078e02ff */
[----:B------:R-:W-:Y:S01]  /*1bb0*/  IMAD R27, R6, 0x4, R25 ;  /* 0x00000004061b7824 */ /* 0x000fe200078e0219 */
[----:B------:R-:W-:Y:S01]  /*1bc0*/  LEA.HI.X.SX32 R4, R2, R155, 0x1, P0 ;  /* 0x0000009b02047211 */ /* 0x000fe200000f0eff */
[----:B------:R-:W-:Y:S01]  /*1bd0*/  IMAD R2, R10, 0x100, R9 ;  /* 0x000001000a027824 */ /* 0x000fe200078e0209 */
[----:B------:R-:W-:Y:S01]  /*1be0*/  LEA R152, P0, R9, R154, 0x1 ;  /* 0x0000009a09987211 */ /* 0x000fe200078008ff */
[C---:B------:R-:W-:Y:S01]  /*1bf0*/  IMAD R114, R3.reuse, 0x36, RZ ;  /* 0x0000003603727824 */ /* 0x040fe200078e02ff */
[C---:B------:R-:W-:Y:S01]  /*1c00*/  LEA R29, R6.reuse, R27, 0x2 ;  /* 0x0000001b061d7211 */ /* 0x040fe200078e10ff */
[----:B------:R-:W-:Y:S01]  /*1c10*/  IMAD R115, R3, 0x37, RZ ;  /* 0x0000003703737824 */ /* 0x000fe200078e02ff */
[----:B------:R-:W-:Y:S01]  /*1c20*/  LEA.HI.X.SX32 R153, R9, R4, 0x1, P0 ;  /* 0x0000000409997211 */ /* 0x000fe200000f0eff */
[----:B------:R-:W-:Y:S01]  /*1c30*/  IMAD R116, R3, 0x38, RZ ;  /* 0x0000003803747824 */ /* 0x000fe200078e02ff */
[----:B------:R-:W-:Y:S01]  /*1c40*/  LEA R96, P0, R11, R208, 0x1 ;  /* 0x000000d00b607211 */ /* 0x000fe200078008ff */
[----:B------:R-:W-:Y:S01]  /*1c50*/  IMAD R31, R6, 0x4, R29 ;  /* 0x00000004061f7824 */ /* 0x000fe200078e021d */
[----:B------:R-:W-:Y:S01]  /*1c60*/  LEA R154, P1, R2, R154, 0x1 ;  /* 0x0000009a029a7211 */ /* 0x000fe200078208ff */
[----:B------:R-:W-:Y:S01]  /*1c70*/  IMAD R117, R3, 0x39, RZ ;  /* 0x0000003903757824 */ /* 0x000fe200078e02ff */
[----:B------:R-:W-:Y:S01]  /*1c80*/  LEA.HI.X.SX32 R97, R11, R0, 0x1, P0 ;  /* 0x000000000b617211 */ /* 0x000fe200000f0eff */
[C---:B------:R-:W-:Y:S01]  /*1c90*/  IMAD R118, R3.reuse, 0x3a, RZ ;  /* 0x0000003a03767824 */ /* 0x040fe200078e02ff */
[----:B------:R-:W-:Y:S01]  /*1ca0*/  LEA R33, R6, R31, 0x2 ;  /* 0x0000001f06217211 */ /* 0x000fe200078e10ff */
[----:B------:R-:W-:Y:S01]  /*1cb0*/  IMAD R119, R3, 0x3b, RZ ;  /* 0x0000003b03777824 */ /* 0x000fe200078e02ff */
[----:B------:R-:W-:Y:S01]  /*1cc0*/  LEA.HI.X.SX32 R155, R2, R4, 0x1, P1 ;  /* 0x00000004029b7211 */ /* 0x000fe200008f0eff */
[----:B------:R0:W-:Y:S01]  /*1cd0*/  STL.64 [R1+0x3a0], R96 ;  /* 0x0003a06001007387 */ /* 0x0001e20000100a00 */
[-C--:B------:R-:W-:Y:S01]  /*1ce0*/  LEA R100, P1, R13, R208.reuse, 0x1 ;  /* 0x000000d00d647211 */ /* 0x080fe200078208ff */
[C---:B------:R-:W-:Y:S01]  /*1cf0*/  IMAD R35, R6.reuse, 0x4, R33 ;  /* 0x0000000406237824 */ /* 0x040fe200078e0221 */
[----:B------:R-:W-:Y:S01]  /*1d00*/  LEA R98, P0, R15, R208, 0x1 ;  /* 0x000000d00f627211 */ /* 0x000fe200078008ff */
[----:B------:R-:W-:Y:S01]  /*1d10*/  IMAD R120, R3, 0x3c, RZ ;  /* 0x0000003c03787824 */ /* 0x000fe200078e02ff */
[-C--:B------:R-:W-:Y:S01]  /*1d20*/  LEA.HI.X.SX32 R101, R13, R0.reuse, 0x1, P1 ;  /* 0x000000000d657211 */ /* 0x080fe200008f0eff */
[C---:B------:R-:W-:Y:S01]  /*1d30*/  IMAD R121, R3.reuse, 0x3d, RZ ;  /* 0x0000003d03797824 */ /* 0x040fe200078e02ff */
[C---:B------:R-:W-:Y:S01]  /*1d40*/  LEA R37, R6.reuse, R35, 0x2 ;  /* 0x0000002306257211 */ /* 0x040fe200078e10ff */
[----:B------:R-:W-:Y:S01]  /*1d50*/  IMAD R122, R3, 0x3e, RZ ;  /* 0x0000003e037a7824 */ /* 0x000fe200078e02ff */
[----:B------:R-:W-:Y:S01]  /*1d60*/  LEA.HI.X.SX32 R99, R15, R0, 0x1, P0 ;  /* 0x000000000f637211 */ /* 0x000fe200000f0eff */
[----:B------:R1:W-:Y:S02]  /*1d70*/  STL.64 [R1+0x398], R100 ;  /* 0x0003986401007387 */ /* 0x0003e40000100a00 */
[C---:B------:R-:W-:Y:S01]  /*1d80*/  IMAD R39, R6.reuse, 0x4, R37 ;  /* 0x0000000406277824 */ /* 0x040fe200078e0225 */
[----:B0-----:R-:W-:Y:S01]  /*1d90*/  LEA R96, P2, R17, R208, 0x1 ;  /* 0x000000d011607211 */ /* 0x001fe200078408ff */
[----:B------:R0:W-:Y:S03]  /*1da0*/  STL.64 [R1+0x390], R98 ;  /* 0x0003906201007387 */ /* 0x0001e60000100a00 */
[----:B------:R-:W-:-:S02]  /*1db0*/  LEA R41, R6, R39, 0x2 ;  /* 0x0000002706297211 */ /* 0x000fc400078e10ff */
[----:B------:R-:W-:-:S03]  /*1dc0*/  LEA.HI.X.SX32 R97, R17, R0, 0x1, P2 ;  /* 0x0000000011617211 */ /* 0x000fc600010f0eff */
[C---:B------:R-:W-:Y:S01]  /*1dd0*/  IMAD R43, R6.reuse, 0x4, R41 ;  /* 0x00000004062b7824 */ /* 0x040fe200078e0229 */
[-C--:B-1----:R-:W-:Y:S01]  /*1de0*/  LEA R100, P0, R19, R208.reuse, 0x1 ;  /* 0x000000d013647211 */ /* 0x082fe200078008ff */
[----:B------:R1:W-:Y:S01]  /*1df0*/  STL.64 [R1+0x388], R96 ;  /* 0x0003886001007387 */ /* 0x0003e20000100a00 */
[----:B0-----:R-:W-:Y:S02]  /*1e00*/  LEA R98, P1, R21, R208, 0x1 ;  /* 0x000000d015627211 */ /* 0x001fe400078208ff */
[C---:B------:R-:W-:Y:S02]  /*1e10*/  LEA R45, R6.reuse, R43, 0x2 ;  /* 0x0000002b062d7211 */ /* 0x040fe400078e10ff */
[-C--:B------:R-:W-:Y:S02]  /*1e20*/  LEA.HI.X.SX32 R101, R19, R0.reuse, 0x1, P0 ;  /* 0x0000000013657211 */ /* 0x080fe400000f0eff */
[----:B------:R-:W-:Y:S01]  /*1e30*/  LEA.HI.X.SX32 R99, R21, R0, 0x1, P1 ;  /* 0x0000000015637211 */ /* 0x000fe200008f0eff */
[----:B------:R-:W-:-:S02]  /*1e40*/  IMAD R47, R6, 0x4, R45 ;  /* 0x00000004062f7824 */ /* 0x000fc400078e022d */
[----:B------:R0:W-:Y:S01]  /*1e50*/  STL.64 [R1+0x380], R100 ;  /* 0x0003806401007387 */ /* 0x0001e20000100a00 */
[C---:B-1----:R-:W-:Y:S02]  /*1e60*/  LEA R96, P2, R23.reuse, R208, 0x1 ;  /* 0x000000d017607211 */ /* 0x042fe400078408ff */
[C---:B------:R-:W-:Y:S01]  /*1e70*/  LEA R49, R6.reuse, R47, 0x2 ;  /* 0x0000002f06317211 */ /* 0x040fe200078e10ff */
[----:B------:R1:W-:Y:S01]  /*1e80*/  STL.64 [R1+0x378], R98 ;  /* 0x0003786201007387 */ /* 0x0003e20000100a00 */
[----:B------:R-:W-:Y:S02]  /*1e90*/  LEA.HI.X.SX32 R97, R23, R0, 0x1, P2 ;  /* 0x0000000017617211 */ /* 0x000fe400010f0eff */
[C---:B------:R-:W-:Y:S01]  /*1ea0*/  LEA R20, P2, R29.reuse, R208, 0x1 ;  /* 0x000000d01d147211 */ /* 0x040fe200078408ff */
[----:B------:R-:W-:Y:S02]  /*1eb0*/  IMAD R51, R6, 0x4, R49 ;  /* 0x0000000406337824 */ /* 0x000fe400078e0231 */
[----:B------:R3:W-:Y:S01]  /*1ec0*/  STL.64 [R1+0x370], R96 ;  /* 0x0003706001007387 */ /* 0x0007e20000100a00 */
[----:B------:R-:W-:-:S02]  /*1ed0*/  LEA.HI.X.SX32 R21, R29, R0, 0x1, P2 ;  /* 0x000000001d157211 */ /* 0x000fc400010f0eff */
[----:B0-----:R-:W-:Y:S02]  /*1ee0*/  CS2R R100, SRZ ;  /* 0x0000000000647805 */ /* 0x001fe4000001ff00 */
[C---:B------:R-:W-:Y:S02]  /*1ef0*/  LEA R53, R6.reuse, R51, 0x2 ;  /* 0x0000003306357211 */ /* 0x040fe400078e10ff */
[-C--:B------:R-:W-:Y:S01]  /*1f00*/  LEA R24, P2, R35, R208.reuse, 0x1 ;  /* 0x000000d023187211 */ /* 0x080fe200078408ff */
[----:B------:R-:W-:Y:S01]  /*1f10*/  STL.64 [R1+0x358], R20 ;  /* 0x0003581401007387 */ /* 0x000fe20000100a00 */
[----:B-1----:R-:W-:Y:S01]  /*1f20*/  LEA R98, P0, R25, R208, 0x1 ;  /* 0x000000d019627211 */ /* 0x002fe200078008ff */
[----:B------:R-:W-:-:S03]  /*1f30*/  IMAD R55, R6, 0x4, R53 ;  /* 0x0000000406377824 */ /* 0x000fc600078e0235 */
[----:B------:R-:W-:Y:S02]  /*1f40*/  LEA.HI.X.SX32 R99, R25, R0, 0x1, P0 ;  /* 0x0000000019637211 */ /* 0x000fe400000f0eff */
[C---:B------:R-:W-:Y:S02]  /*1f50*/  LEA R57, R6.reuse, R55, 0x2 ;  /* 0x0000003706397211 */ /* 0x040fe400078e10ff */
[----:B---3--:R-:W-:Y:S01]  /*1f60*/  LEA R96, P1, R27, R208, 0x1 ;  /* 0x000000d01b607211 */ /* 0x008fe200078208ff */
[----:B------:R0:W-:Y:S01]  /*1f70*/  STL.64 [R1+0x368], R98 ;  /* 0x0003686201007387 */ /* 0x0001e20000100a00 */
[-C--:B------:R-:W-:Y:S01]  /*1f80*/  LEA.HI.X.SX32 R25, R35, R0.reuse, 0x1, P2 ;  /* 0x0000000023197211 */ /* 0x080fe200010f0eff */
[----:B------:R-:W-:Y:S01]  /*1f90*/  IMAD R59, R6, 0x4, R57 ;  /* 0x00000004063b7824 */ /* 0x000fe200078e0239 */
[----:B------:R-:W-:Y:S02]  /*1fa0*/  LEA.HI.X.SX32 R97, R27, R0, 0x1, P1 ;  /* 0x000000001b617211 */ /* 0x000fe400008f0eff */
[----:B------:R-:W-:-:S02]  /*1fb0*/  LEA R26, P1, R33, R208, 0x1 ;  /* 0x000000d0211a7211 */ /* 0x000fc400078208ff */
[C---:B------:R-:W-:Y:S01]  /*1fc0*/  LEA R61, R6.reuse, R59, 0x2 ;  /* 0x0000003b063d7211 */ /* 0x040fe200078e10ff */
[----:B------:R1:W-:Y:S01]  /*1fd0*/  STL.64 [R1+0x360], R96 ;  /* 0x0003606001007387 */ /* 0x0003e20000100a00 */
[----:B------:R-:W-:Y:S02]  /*1fe0*/  LEA R28, P2, R41, R208, 0x1 ;  /* 0x000000d0291c7211 */ /* 0x000fe400078408ff */
[-C--:B------:R-:W-:Y:S01]  /*1ff0*/  LEA.HI.X.SX32 R27, R33, R0.reuse, 0x1, P1 ;  /* 0x00000000211b7211 */ /* 0x080fe200008f0eff */
[----:B------:R-:W-:Y:S01]  /*2000*/  IMAD R63, R6, 0x4, R61 ;  /* 0x00000004063f7824 */ /* 0x000fe200078e023d */
[----:B------:R-:W-:Y:S01]  /*2010*/  LEA.HI.X.SX32 R29, R41, R0, 0x1, P2 ;  /* 0x00000000291d7211 */ /* 0x000fe200010f0eff */
[----:B------:R-:W-:Y:S01]  /*2020*/  STL.64 [R1+0x340], R24 ;  /* 0x0003401801007387 */ /* 0x000fe20000100a00 */
[----:B------:R-:W-:Y:S02]  /*2030*/  LEA R30, P1, R39, R208, 0x1 ;  /* 0x000000d0271e7211 */ /* 0x000fe400078208ff */
[----:B0-----:R-:W-:-:S02]  /*2040*/  CS2R R98, SRZ ;  /* 0x0000000000627805 */ /* 0x001fc4000001ff00 */
[----:B------:R-:W-:Y:S02]  /*2050*/  LEA R65, R6, R63, 0x2 ;  /* 0x0000003f06417211 */ /* 0x000fe400078e10ff */
[----:B-1----:R-:W-:-:S03]  /*2060*/  LEA R96, P0, R31, R208, 0x1 ;  /* 0x000000d01f607211 */ /* 0x002fc600078008ff */
[C---:B------:R-:W-:Y:S01]  /*2070*/  IMAD R67, R6.reuse, 0x4, R65 ;  /* 0x0000000406437824 */ /* 0x040fe200078e0241 */
[----:B------:R-:W-:Y:S02]  /*2080*/  LEA.HI.X.SX32 R97, R31, R0, 0x1, P0 ;  /* 0x000000001f617211 */ /* 0x000fe400000f0eff */
[C---:B------:R-:W-:Y:S02]  /*2090*/  LEA R32, P0, R37.reuse, R208, 0x1 ;  /* 0x000000d025207211 */ /* 0x040fe400078008ff */
[C---:B------:R-:W-:Y:S01]  /*20a0*/  LEA R69, R6.reuse, R67, 0x2 ;  /* 0x0000004306457211 */ /* 0x040fe200078e10ff */
[----:B------:R0:W-:Y:S01]  /*20b0*/  STL.64 [R1+0x350], R96 ;  /* 0x0003506001007387 */ /* 0x0001e20000100a00 */
[----:B------:R-:W-:Y:S02]  /*20c0*/  LEA.HI.X.SX32 R33, R37, R0, 0x1, P0 ;  /* 0x0000000025217211 */ /* 0x000fe400000f0eff */
[----:B------:R-:W-:Y:S01]  /*20d0*/  LEA R36, P0, R43, R208, 0x1 ;  /* 0x000000d02b247211 */ /* 0x000fe200078008ff */
[----:B------:R-:W-:Y:S01]  /*20e0*/  IMAD R71, R6, 0x4, R69 ;  /* 0x0000000406477824 */ /* 0x000fe200078e0245 */
[----:B------:R-:W-:Y:S01]  /*20f0*/  STL.64 [R1+0x348], R26 ;  /* 0x0003481a01007387 */ /* 0x000fe20000100a00 */
[----:B------:R-:W-:-:S02]  /*2100*/  LEA.HI.X.SX32 R31, R39, R0, 0x1, P1 ;  /* 0x00000000271f7211 */ /* 0x000fc400008f0eff */
[----:B------:R-:W-:Y:S01]  /*2110*/  LEA.HI.X.SX32 R37, R43, R0, 0x1, P0 ;  /* 0x000000002b257211 */ /* 0x000fe200000f0eff */
[----:B------:R-:W-:Y:S01]  /*2120*/  STL.64 [R1+0x328], R28 ;  /* 0x0003281c01007387 */ /* 0x000fe20000100a00 */
[C---:B------:R-:W-:Y:S02]  /*2130*/  LEA R73, R6.reuse, R71, 0x2 ;  /* 0x0000004706497211 */ /* 0x040fe400078e10ff */
[-C--:B------:R-:W-:Y:S01]  /*2140*/  LEA R34, P1, R45, R208.reuse, 0x1 ;  /* 0x000000d02d227211 */ /* 0x080fe200078208ff */
[----:B------:R1:W-:Y:S01]  /*2150*/  STL.64 [R1+0x338], R32 ;  /* 0x0003382001007387 */ /* 0x0003e20000100a00 */
[----:B------:R-:W-:Y:S01]  /*2160*/  LEA R40, P0, R49, R208, 0x1 ;  /* 0x000000d031287211 */ /* 0x000fe200078008ff */
[----:B------:R-:W-:Y:S01]  /*2170*/  IMAD R75, R6, 0x4, R73 ;  /* 0x00000004064b7824 */ /* 0x000fe200078e0249 */
[-C--:B------:R-:W-:Y:S01]  /*2180*/  LEA.HI.X.SX32 R35, R45, R0.reuse, 0x1, P1 ;  /* 0x000000002d237211 */ /* 0x080fe200008f0eff */
[----:B------:R-:W-:Y:S01]  /*2190*/  STL.64 [R1+0x330], R30 ;  /* 0x0003301e01007387 */ /* 0x000fe20000100a00 */
[----:B------:R-:W-:-:S02]  /*21a0*/  LEA.HI.X.SX32 R41, R49, R0, 0x1, P0 ;  /* 0x0000000031297211 */ /* 0x000fc400000f0eff */
[----:B0-----:R-:W-:Y:S02]  /*21b0*/  CS2R R96, SRZ ;  /* 0x0000000000607805 */ /* 0x001fe4000001ff00 */
[C---:B------:R-:W-:Y:S02]  /*21c0*/  LEA R77, R6.reuse, R75, 0x2 ;  /* 0x0000004b064d7211 */ /* 0x040fe400078e10ff */
[-C--:B------:R-:W-:Y:S02]  /*21d0*/  LEA R38, P1, R51, R208.reuse, 0x1 ;  /* 0x000000d033267211 */ /* 0x080fe400078208ff */
[-C--:B------:R-:W-:Y:S01]  /*21e0*/  LEA R44, P0, R55, R208.reuse, 0x1 ;  /* 0x000000d0372c7211 */ /* 0x080fe200078008ff */
[----:B------:R-:W-:Y:S01]  /*21f0*/  IMAD R79, R6, 0x4, R77 ;  /* 0x00000004064f7824 */ /* 0x000fe200078e024d */
[----:B-1----:R-:W-:Y:S02]  /*2200*/  LEA R32, P2, R47, R208, 0x1 ;  /* 0x000000d02f207211 */ /* 0x002fe400078408ff */
[----:B------:R-:W-:-:S02]  /*2210*/  LEA.HI.X.SX32 R39, R51, R0, 0x1, P1 ;  /* 0x0000000033277211 */ /* 0x000fc400008f0eff */
[C---:B------:R-:W-:Y:S02]  /*2220*/  LEA R81, R6.reuse, R79, 0x2 ;  /* 0x0000004f06517211 */ /* 0x040fe400078e10ff */
[-C--:B------:R-:W-:Y:S02]  /*2230*/  LEA.HI.X.SX32 R33, R47, R0.reuse, 0x1, P2 ;  /* 0x000000002f217211 */ /* 0x080fe400010f0eff */
[----:B------:R-:W-:Y:S01]  /*2240*/  LEA.HI.X.SX32 R45, R55, R0, 0x1, P0 ;  /* 0x00000000372d7211 */ /* 0x000fe200000f0eff */
[C---:B------:R-:W-:Y:S01]  /*2250*/  IMAD R83, R6.reuse, 0x4, R81 ;  /* 0x0000000406537824 */ /* 0x040fe200078e0251 */
[-C--:B------:R-:W-:Y:S01]  /*2260*/  LEA R42, P1, R57, R208.reuse, 0x1 ;  /* 0x000000d0392a7211 */ /* 0x080fe200078208ff */
[----:B------:R-:W-:Y:S01]  /*2270*/  STL.64 [R1+0x310], R32 ;  /* 0x0003102001007387 */ /* 0x000fe20000100a00 */
[----:B------:R-:W-:Y:S02]  /*2280*/  LEA R48, P0, R61, R208, 0x1 ;  /* 0x000000d03d307211 */ /* 0x000fe400078008ff */
[----:B------:R-:W-:Y:S01]  /*2290*/  LEA R85, R6, R83, 0x2 ;  /* 0x0000005306557211 */ /* 0x000fe200078e10ff */
[----:B------:R0:W-:Y:S01]  /*22a0*/  STL.64 [R1+0x320], R36 ;  /* 0x0003202401007387 */ /* 0x0001e20000100a00 */
[----:B------:R-:W-:-:S02]  /*22b0*/  LEA.HI.X.SX32 R43, R57, R0, 0x1, P1 ;  /* 0x00000000392b7211 */ /* 0x000fc400008f0eff */
[----:B------:R-:W-:Y:S01]  /*22c0*/  LEA.HI.X.SX32 R49, R61, R0, 0x1, P0 ;  /* 0x000000003d317211 */ /* 0x000fe200000f0eff */
[C---:B------:R-:W-:Y:S01]  /*22d0*/  IMAD R87, R6.reuse, 0x4, R85 ;  /* 0x0000000406577824 */ /* 0x040fe200078e0255 */
[----:B------:R-:W-:Y:S01]  /*22e0*/  STL.64 [R1+0x318], R34 ;  /* 0x0003182201007387 */ /* 0x000fe20000100a00 */
[-C--:B------:R-:W-:Y:S02]  /*22f0*/  LEA R46, P1, R63, R208.reuse, 0x1 ;  /* 0x000000d03f2e7211 */ /* 0x080fe400078208ff */
[-C--:B------:R-:W-:Y:S02]  /*2300*/  LEA R52, P0, R67, R208.reuse, 0x1 ;  /* 0x000000d043347211 */ /* 0x080fe400078008ff */
[C---:B------:R-:W-:Y:S02]  /*2310*/  LEA R89, R6.reuse, R87, 0x2 ;  /* 0x0000005706597211 */ /* 0x040fe400078e10ff */
[----:B0-----:R-:W-:Y:S02]  /*2320*/  LEA R36, P2, R53, R208, 0x1 ;  /* 0x000000d035247211 */ /* 0x001fe400078408ff */
[-C--:B------:R-:W-:Y:S01]  /*2330*/  LEA.HI.X.SX32 R47, R63, R0.reuse, 0x1, P1 ;  /* 0x000000003f2f7211 */ /* 0x080fe200008f0eff */
[----:B------:R-:W-:Y:S01]  /*2340*/  IMAD R91, R6, 0x4, R89 ;  /* 0x00000004065b7824 */ /* 0x000fe200078e0259 */
[----:B------:R-:W-:-:S02]  /*2350*/  LEA.HI.X.SX32 R37, R53, R0, 0x1, P2 ;  /* 0x0000000035257211 */ /* 0x000fc400010f0eff */
[----:B------:R-:W-:Y:S01]  /*2360*/  LEA.HI.X.SX32 R53, R67, R0, 0x1, P0 ;  /* 0x0000000043357211 */ /* 0x000fe200000f0eff */
[C---:B------:R-:W-:Y:S01]  /*2370*/  IMAD R93, R6.reuse, 0x4, R91 ;  /* 0x00000004065d7824 */ /* 0x040fe200078e025b */
[-C--:B------:R-:W-:Y:S01]  /*2380*/  LEA R50, P1, R69, R208.reuse, 0x1 ;  /* 0x000000d045327211 */ /* 0x080fe200078208ff */
[----:B------:R-:W-:Y:S01]  /*2390*/  STL.64 [R1+0x2f8], R36 ;  /* 0x0002f82401007387 */ /* 0x000fe20000100a00 */
[----:B------:R-:W-:Y:S02]  /*23a0*/  LEA R56, P0, R73, R208, 0x1 ;  /* 0x000000d049387211 */ /* 0x000fe400078008ff */
[C---:B------:R-:W-:Y:S01]  /*23b0*/  LEA R5, R6.reuse, R93, 0x2 ;  /* 0x0000005d06057211 */ /* 0x040fe200078e10ff */
[----:B------:R0:W-:Y:S01]  /*23c0*/  STL.64 [R1+0x308], R40 ;  /* 0x0003082801007387 */ /* 0x0001e20000100a00 */
[-C--:B------:R-:W-:Y:S02]  /*23d0*/  LEA.HI.X.SX32 R51, R69, R0.reuse, 0x1, P1 ;  /* 0x0000000045337211 */ /* 0x080fe400008f0eff */
[----:B------:R-:W-:Y:S01]  /*23e0*/  LEA R7, R6, R5, 0x2 ;  /* 0x0000000506077211 */ /* 0x000fe200078e10ff */
[----:B------:R-:W-:Y:S01]  /*23f0*/  STL.64 [R1+0x300], R38 ;  /* 0x0003002601007387 */ /* 0x000fe20000100a00 */
[----:B------:R-:W-:-:S02]  /*2400*/  LEA.HI.X.SX32 R57, R73, R0, 0x1, P0 ;  /* 0x0000000049397211 */ /* 0x000fc400000f0eff */
[----:B------:R-:W-:Y:S02]  /*2410*/  CS2R R72, SRZ ;  /* 0x0000000000487805 */ /* 0x000fe4000001ff00 */
[-C--:B------:R-:W-:Y:S01]  /*2420*/  LEA R54, P1, R75, R208.reuse, 0x1 ;  /* 0x000000d04b367211 */ /* 0x080fe200078208ff */
[C---:B------:R-:W-:Y:S01]  /*2430*/  IMAD R9, R6.reuse, 0x4, R7 ;  /* 0x0000000406097824 */ /* 0x040fe200078e0207 */
[----:B------:R-:W-:Y:S02]  /*2440*/  LEA R60, P0, R79, R208, 0x1 ;  /* 0x000000d04f3c7211 */ /* 0x000fe400078008ff */
[----:B------:R-:W-:Y:S02]  /*2450*/  LEA.HI.X.SX32 R55, R75, R0, 0x1, P1 ;  /* 0x000000004b377211 */ /* 0x000fe400008f0eff */
[----:B------:R-:W-:Y:S02]  /*2460*/  CS2R R74, SRZ ;  /* 0x00000000004a7805 */ /* 0x000fe4000001ff00 */
[----:B------:R-:W-:-:S02]  /*2470*/  LEA R95, R6, R9, 0x2 ;  /* 0x00000009065f7211 */ /* 0x000fc400078e10ff */
[----:B0-----:R-:W-:Y:S02]  /*2480*/  LEA R40, P2, R59, R208, 0x1 ;  /* 0x000000d03b287211 */ /* 0x001fe400078408ff */
[-C--:B------:R-:W-:Y:S01]  /*2490*/  LEA.HI.X.SX32 R61, R79, R0.reuse, 0x1, P0 ;  /* 0x000000004f3d7211 */ /* 0x080fe200000f0eff */
[C---:B------:R-:W-:Y:S01]  /*24a0*/  IMAD R11, R6.reuse, 0x4, R95 ;  /* 0x00000004060b7824 */ /* 0x040fe200078e025f */
[----:B------:R-:W-:Y:S02]  /*24b0*/  LEA.HI.X.SX32 R41, R59, R0, 0x1, P2 ;  /* 0x000000003b297211 */ /* 0x000fe400010f0eff */
[----:B------:R-:W-:Y:S02]  /*24c0*/  CS2R R78, SRZ ;  /* 0x00000000004e7805 */ /* 0x000fe4000001ff00 */
[C---:B------:R-:W-:Y:S02]  /*24d0*/  LEA R58, P1, R81.reuse, R208, 0x1 ;  /* 0x000000d0513a7211 */ /* 0x040fe400078208ff */
[----:B------:R-:W-:Y:S01]  /*24e0*/  LEA R13, R6, R11, 0x2 ;  /* 0x0000000b060d7211 */ /* 0x000fe200078e10ff */
[----:B------:R-:W-:Y:S01]  /*24f0*/  STL.64 [R1+0x2e0], R40 ;  /* 0x0002e02801007387 */ /* 0x000fe20000100a00 */
[----:B------:R-:W-:-:S02]  /*2500*/  LEA.HI.X.SX32 R59, R81, R0, 0x1, P1 ;  /* 0x00000000513b7211 */ /* 0x000fc400008f0eff */
[----:B------:R-:W-:Y:S02]  /*2510*/  CS2R R80, SRZ ;  /* 0x0000000000507805 */ /* 0x000fe4000001ff00 */
[-C--:B------:R-:W-:Y:S01]  /*2520*/  LEA R64, P0, R85, R208.reuse, 0x1 ;  /* 0x000000d055407211 */ /* 0x080fe200078008ff */
[----:B------:R-:W-:Y:S01]  /*2530*/  IMAD R15, R6, 0x4, R13 ;  /* 0x00000004060f7824 */ /* 0x000fe200078e020d */
[----:B------:R0:W-:Y:S01]  /*2540*/  STL.64 [R1+0x2f0], R44 ;  /* 0x0002f02c01007387 */ /* 0x0001e20000100a00 */
[----:B------:R-:W-:-:S03]  /*2550*/  LEA R62, P1, R87, R208, 0x1 ;  /* 0x000000d0573e7211 */ /* 0x000fc600078208ff */
[C---:B------:R-:W-:Y:S01]  /*2560*/  LEA R17, R6.reuse, R15, 0x2 ;  /* 0x0000000f06117211 */ /* 0x040fe200078e10ff */
[----:B------:R-:W-:Y:S01]  /*2570*/  STL.64 [R1+0x2e8], R42 ;  /* 0x0002e82a01007387 */ /* 0x000fe20000100a00 */
[----:B------:R-:W-:Y:S02]  /*2580*/  LEA.HI.X.SX32 R63, R87, R0, 0x1, P1 ;  /* 0x00000000573f7211 */ /* 0x000fe400008f0eff */
[----:B------:R-:W-:Y:S02]  /*2590*/  CS2R R86, SRZ ;  /* 0x0000000000567805 */ /* 0x000fe4000001ff00 */
[-C--:B------:R-:W-:Y:S01]  /*25a0*/  LEA R66, P1, R93, R208.reuse, 0x1 ;  /* 0x000000d05d427211 */ /* 0x080fe200078208ff */
[----:B------:R-:W-:Y:S01]  /*25b0*/  IMAD R19, R6, 0x4, R17 ;  /* 0x0000000406137824 */ /* 0x000fe200078e0211 */
[----:B0-----:R-:W-:-:S04]  /*25c0*/  LEA R44, P2, R65, R208, 0x1 ;  /* 0x000000d0412c7211 */ /* 0x001fc800078408ff */
[C---:B------:R-:W-:Y:S02]  /*25d0*/  LEA R21, R6.reuse, R19, 0x2 ;  /* 0x0000001306157211 */ /* 0x040fe400078e10ff */
[-C--:B------:R-:W-:Y:S02]  /*25e0*/  LEA.HI.X.SX32 R45, R65, R0.reuse, 0x1, P2 ;  /* 0x00000000412d7211 */ /* 0x080fe400010f0eff */
[----:B------:R-:W-:Y:S01]  /*25f0*/  LEA.HI.X.SX32 R65, R85, R0, 0x1, P0 ;  /* 0x0000000055417211 */ /* 0x000fe200000f0eff */
[----:B------:R-:W-:Y:S01]  /*2600*/  IMAD R23, R6, 0x4, R21 ;  /* 0x0000000406177824 */ /* 0x000fe200078e0215 */
[----:B------:R-:W-:Y:S01]  /*2610*/  LEA R68, P0, R91, R208, 0x1 ;  /* 0x000000d05b447211 */ /* 0x000fe200078008ff */
[----:B------:R-:W-:Y:S01]  /*2620*/  STL.64 [R1+0x2c8], R44 ;  /* 0x0002c82c01007387 */ /* 0x000fe20000100a00 */
[----:B------:R-:W-:Y:S02]  /*2630*/  LEA.HI.X.SX32 R67, R93, R0, 0x1, P1 ;  /* 0x000000005d437211 */ /* 0x000fe400008f0eff */
[----:B------:R-:W-:-:S02]  /*2640*/  CS2R R92, SRZ ;  /* 0x00000000005c7805 */ /* 0x000fc4000001ff00 */
[C---:B------:R-:W-:Y:S01]  /*2650*/  LEA R25, R6.reuse, R23, 0x2 ;  /* 0x0000001706197211 */ /* 0x040fe200078e10ff */
[----:B------:R0:W-:Y:S01]  /*2660*/  STL.64 [R1+0x2d8], R48 ;  /* 0x0002d83001007387 */ /* 0x0001e20000100a00 */
[----:B------:R-:W-:Y:S02]  /*2670*/  LEA.HI.X.SX32 R69, R91, R0, 0x1, P0 ;  /* 0x000000005b457211 */ /* 0x000fe400000f0eff */
[----:B------:R-:W-:Y:S02]  /*2680*/  CS2R R90, SRZ ;  /* 0x00000000005a7805 */ /* 0x000fe4000001ff00 */
[----:B------:R-:W-:Y:S01]  /*2690*/  LEA R70, P0, R7, R208, 0x1 ;  /* 0x000000d007467211 */ /* 0x000fe200078008ff */
[----:B------:R-:W-:Y:S01]  /*26a0*/  IMAD R27, R6, 0x4, R25 ;  /* 0x00000004061b7824 */ /* 0x000fe200078e0219 */
[----:B------:R-:W-:Y:S01]  /*26b0*/  STL.64 [R1+0x2d0], R46 ;  /* 0x0002d02e01007387 */ /* 0x000fe20000100a00 */
[----:B------:R-:W-:-:S03]  /*26c0*/  CS2R R84, SRZ ;  /* 0x0000000000547805 */ /* 0x000fc6000001ff00 */
[----:B------:R-:W-:Y:S02]  /*26d0*/  LEA R29, R6, R27, 0x2 ;  /* 0x0000001b061d7211 */ /* 0x000fe400078e10ff */
[----:B0-----:R-:W-:-:S03]  /*26e0*/  LEA R48, P2, R71, R208, 0x1 ;  /* 0x000000d047307211 */ /* 0x001fc600078408ff */
[C---:B------:R-:W-:Y:S01]  /*26f0*/  IMAD R31, R6.reuse, 0x4, R29 ;  /* 0x00000004061f7824 */ /* 0x040fe200078e021d */
[-C--:B------:R-:W-:Y:S02]  /*2700*/  LEA.HI.X.SX32 R49, R71, R0.reuse, 0x1, P2 ;  /* 0x0000000047317211 */ /* 0x080fe400010f0eff */
[----:B------:R-:W-:Y:S02]  /*2710*/  LEA.HI.X.SX32 R71, R7, R0, 0x1, P0 ;  /* 0x0000000007477211 */ /* 0x000fe400000f0eff */
[C---:B------:R-:W-:Y:S01]  /*2720*/  LEA R33, R6.reuse, R31, 0x2 ;  /* 0x0000001f06217211 */ /* 0x040fe200078e10ff */
[----:B------:R-:W-:Y:S04]  /*2730*/  STL.64 [R1+0x2b0], R48 ;  /* 0x0002b03001007387 */ /* 0x000fe80000100a00 */
[C---:B------:R-:W-:Y:S01]  /*2740*/  IMAD R35, R6.reuse, 0x4, R33 ;  /* 0x0000000406237824 */ /* 0x040fe200078e0221 */
[----:B------:R0:W-:Y:S04]  /*2750*/  STL.64 [R1+0x2c0], R52 ;  /* 0x0002c03401007387 */ /* 0x0001e80000100a00 */
[C---:B------:R-:W-:Y:S01]  /*2760*/  LEA R37, R6.reuse, R35, 0x2 ;  /* 0x0000002306257211 */ /* 0x040fe200078e10ff */
[----:B------:R-:W-:Y:S04]  /*2770*/  STL.64 [R1+0x2b8], R50 ;  /* 0x0002b83201007387 */ /* 0x000fe80000100a00 */
[----:B------:R-:W-:Y:S01]  /*2780*/  IMAD R39, R6, 0x4, R37 ;  /* 0x0000000406277824 */ /* 0x000fe200078e0225 */
[----:B0-----:R-:W-:-:S04]  /*2790*/  LEA R52, P2, R77, R208, 0x1 ;  /* 0x000000d04d347211 */ /* 0x001fc800078408ff */
[C---:B------:R-:W-:Y:S02]  /*27a0*/  LEA R41, R6.reuse, R39, 0x2 ;  /* 0x0000002706297211 */ /* 0x040fe400078e10ff */
[----:B------:R-:W-:Y:S02]  /*27b0*/  LEA.HI.X.SX32 R53, R77, R0, 0x1, P2 ;  /* 0x000000004d357211 */ /* 0x000fe400010f0eff */
[----:B------:R-:W-:Y:S01]  /*27c0*/  CS2R R76, SRZ ;  /* 0x00000000004c7805 */ /* 0x000fe2000001ff00 */
[C---:B------:R-:W-:Y:S02]  /*27d0*/  IMAD R43, R6.reuse, 0x4, R41 ;  /* 0x00000004062b7824 */ /* 0x040fe400078e0229 */
[----:B------:R-:W-:Y:S03]  /*27e0*/  STL.64 [R1+0x298], R52 ;  /* 0x0002983401007387 */ /* 0x000fe60000100a00 */
[C---:B------:R-:W-:Y:S01]  /*27f0*/  LEA R45, R6.reuse, R43, 0x2 ;  /* 0x0000002b062d7211 */ /* 0x040fe200078e10ff */
[----:B------:R0:W-:Y:S04]  /*2800*/  STL.64 [R1+0x2a8], R56 ;  /* 0x0002a83801007387 */ /* 0x0001e80000100a00 */
[C---:B------:R-:W-:Y:S01]  /*2810*/  IMAD R47, R6.reuse, 0x4, R45 ;  /* 0x00000004062f7824 */ /* 0x040fe200078e022d */
[----:B------:R1:W-:Y:S04]  /*2820*/  STL.64 [R1+0x2a0], R54 ;  /* 0x0002a03601007387 */ /* 0x0003e80000100a00 */
[----:B------:R-:W-:-:S02]  /*2830*/  LEA R49, R6, R47, 0x2 ;  /* 0x0000002f06317211 */ /* 0x000fc400078e10ff */
[----:B0-----:R-:W-:-:S03]  /*2840*/  LEA R56, P2, R83, R208, 0x1 ;  /* 0x000000d053387211 */ /* 0x001fc600078408ff */
[C---:B------:R-:W-:Y:S01]  /*2850*/  IMAD R51, R6.reuse, 0x4, R49 ;  /* 0x0000000406337824 */ /* 0x040fe200078e0231 */
[----:B------:R-:W-:Y:S02]  /*2860*/  LEA.HI.X.SX32 R57, R83, R0, 0x1, P2 ;  /* 0x0000000053397211 */ /* 0x000fe400010f0eff */
[----:B------:R-:W-:Y:S02]  /*2870*/  CS2R R82, SRZ ;  /* 0x0000000000527805 */ /* 0x000fe4000001ff00 */
[C---:B------:R-:W-:Y:S01]  /*2880*/  LEA R53, R6.reuse, R51, 0x2 ;  /* 0x0000003306357211 */ /* 0x040fe200078e10ff */
[----:B------:R0:W-:Y:S04]  /*2890*/  STL.64 [R1+0x280], R56 ;  /* 0x0002803801007387 */ /* 0x0001e80000100a00 */
[C---:B-1----:R-:W-:Y:S01]  /*28a0*/  IMAD R55, R6.reuse, 0x4, R53 ;  /* 0x0000000406377824 */ /* 0x042fe200078e0235 */
[----:B------:R1:W-:Y:S04]  /*28b0*/  STL.64 [R1+0x290], R60 ;  /* 0x0002903c01007387 */ /* 0x0003e80000100a00 */
[----:B------:R3:W-:Y:S01]  /*28c0*/  STL.64 [R1+0x288], R58 ;  /* 0x0002883a01007387 */ /* 0x0007e20000100a00 */
[----:B0-----:R-:W-:-:S02]  /*28d0*/  LEA R57, R6, R55, 0x2 ;  /* 0x0000003706397211 */ /* 0x001fc400078e10ff */
[----:B-1----:R-:W-:-:S04]  /*28e0*/  LEA R60, P2, R89, R208, 0x1 ;  /* 0x000000d0593c7211 */ /* 0x002fc800078408ff */
[----:B------:R-:W-:Y:S01]  /*28f0*/  LEA.HI.X.SX32 R61, R89, R0, 0x1, P2 ;  /* 0x00000000593d7211 */ /* 0x000fe200010f0eff */
[----:B---3--:R-:W-:Y:S01]  /*2900*/  IMAD R59, R6, 0x4, R57 ;  /* 0x00000004063b7824 */ /* 0x008fe200078e0239 */
[----:B------:R-:W-:-:S03]  /*2910*/  CS2R R88, SRZ ;  /* 0x0000000000587805 */ /* 0x000fc6000001ff00 */
[----:B------:R0:W-:Y:S04]  /*2920*/  STL.64 [R1+0x268], R60 ;  /* 0x0002683c01007387 */ /* 0x0001e80000100a00 */
[----:B------:R1:W-:Y:S04]  /*2930*/  STL.64 [R1+0x278], R64 ;  /* 0x0002784001007387 */ /* 0x0003e80000100a00 */
[----:B------:R3:W-:Y:S01]  /*2940*/  STL.64 [R1+0x270], R62 ;  /* 0x0002703e01007387 */ /* 0x0007e20000100a00 */
[----:B0-----:R-:W-:-:S03]  /*2950*/  LEA R61, R6, R59, 0x2 ;  /* 0x0000003b063d7211 */ /* 0x001fc600078e10ff */
[----:B------:R0:W-:Y:S01]  /*2960*/  STL.64 [R1+0x260], R68 ;  /* 0x0002604401007387 */ /* 0x0001e20000100a00 */
[----:B-1----:R-:W-:-:S03]  /*2970*/  LEA R64, P2, R5, R208, 0x1 ;  /* 0x000000d005407211 */ /* 0x002fc600078408ff */
[----:B------:R1:W-:Y:S01]  /*2980*/  STL.64 [R1+0x258], R66 ;  /* 0x0002584201007387 */ /* 0x0003e20000100a00 */
[----:B---3--:R-:W-:Y:S01]  /*2990*/  IMAD R63, R6, 0x4, R61 ;  /* 0x00000004063f7824 */ /* 0x008fe200078e023d */
[----:B------:R-:W-:Y:S02]  /*29a0*/  LEA.HI.X.SX32 R65, R5, R0, 0x1, P2 ;  /* 0x0000000005417211 */ /* 0x000fe400010f0eff */
[----:B0-----:R-:W-:-:S03]  /*29b0*/  LEA R68, P1, R9, R208, 0x1 ;  /* 0x000000d009447211 */ /* 0x001fc600078208ff */
[----:B------:R0:W-:Y:S01]  /*29c0*/  STL.64 [R1+0x250], R64 ;  /* 0x0002504001007387 */ /* 0x0001e20000100a00 */
[C---:B------:R-:W-:Y:S02]  /*29d0*/  LEA R5, R6.reuse, R63, 0x2 ;  /* 0x0000003f06057211 */ /* 0x040fe400078e10ff */
[----:B-1----:R-:W-:Y:S01]  /*29e0*/  LEA R66, P2, R95, R208, 0x1 ;  /* 0x000000d05f427211 */ /* 0x002fe200078408ff */
[----:B------:R1:W-:Y:S01]  /*29f0*/  STL.64 [R1+0x248], R70 ;  /* 0x0002484601007387 */ /* 0x0003e20000100a00 */
[-C--:B------:R-:W-:Y:S02]  /*2a00*/  LEA.HI.X.SX32 R69, R9, R0.reuse, 0x1, P1 ;  /* 0x0000000009457211 */ /* 0x080fe400008f0eff */
[----:B------:R-:W-:Y:S02]  /*2a10*/  LEA.HI.X.SX32 R67, R95, R0, 0x1, P2 ;  /* 0x000000005f437211 */ /* 0x000fe400010f0eff */
[----:B------:R-:W-:Y:S01]  /*2a20*/  CS2R R94, SRZ ;  /* 0x00000000005e7805 */ /* 0x000fe2000001ff00 */
[----:B------:R3:W-:Y:S01]  /*2a30*/  STL.64 [R1+0x240], R68 ;  /* 0x0002404401007387 */ /* 0x0007e20000100a00 */
[----:B0-----:R-:W-:-:S03]  /*2a40*/  IMAD R65, R6, 0x4, R5 ;  /* 0x0000000406417824 */ /* 0x001fc600078e0205 */
[----:B------:R0:W-:Y:S01]  /*2a50*/  STL.64 [R1+0x238], R66 ;  /* 0x0002384201007387 */ /* 0x0001e20000100a00 */
[C---:B-1----:R-:W-:Y:S02]  /*2a60*/  LEA R70, P0, R11.reuse, R208, 0x1 ;  /* 0x000000d00b467211 */ /* 0x042fe400078008ff */
[C---:B------:R-:W-:Y:S02]  /*2a70*/  LEA R7, R6.reuse, R65, 0x2 ;  /* 0x0000004106077211 */ /* 0x040fe400078e10ff */
[----:B------:R-:W-:Y:S02]  /*2a80*/  LEA.HI.X.SX32 R71, R11, R0, 0x1, P0 ;  /* 0x000000000b477211 */ /* 0x000fe400000f0eff */
[-C--:B---3--:R-:W-:Y:S01]  /*2a90*/  LEA R68, P1, R13, R208.reuse, 0x1 ;  /* 0x000000d00d447211 */ /* 0x088fe200078208ff */
[----:B------:R-:W-:Y:S02]  /*2aa0*/  IMAD R9, R6, 0x4, R7 ;  /* 0x0000000406097824 */ /* 0x000fe400078e0207 */
[----:B------:R1:W-:Y:S01]  /*2ab0*/  STL.64 [R1+0x230], R70 ;  /* 0x0002304601007387 */ /* 0x0003e20000100a00 */
[----:B0-----:R-:W-:-:S02]  /*2ac0*/  LEA R66, P2, R15, R208, 0x1 ;  /* 0x000000d00f427211 */ /* 0x001fc400078408ff */
[-C--:B------:R-:W-:Y:S02]  /*2ad0*/  LEA.HI.X.SX32 R69, R13, R0.reuse, 0x1, P1 ;  /* 0x000000000d457211 */ /* 0x080fe400008f0eff */
[----:B------:R-:W-:Y:S02]  /*2ae0*/  LEA.HI.X.SX32 R67, R15, R0, 0x1, P2 ;  /* 0x000000000f437211 */ /* 0x000fe400010f0eff */
[----:B------:R-:W-:Y:S01]  /*2af0*/  LEA R11, R6, R9, 0x2 ;  /* 0x00000009060b7211 */ /* 0x000fe200078e10ff */
[----:B------:R0:W-:Y:S01]  /*2b00*/  STL.64 [R1+0x228], R68 ;  /* 0x0002284401007387 */ /* 0x0001e20000100a00 */
[----:B-1----:R-:W-:-:S03]  /*2b10*/  LEA R70, P0, R17, R208, 0x1 ;  /* 0x000000d011467211 */ /* 0x002fc600078008ff */
[----:B------:R1:W-:Y:S01]  /*2b20*/  STL.64 [R1+0x220], R66 ;  /* 0x0002204201007387 */ /* 0x0003e20000100a00 */
[----:B------:R-:W-:Y:S01]  /*2b30*/  IMAD R13, R6, 0x4, R11 ;  /* 0x00000004060d7824 */ /* 0x000fe200078e020b */
[----:B------:R-:W-:-:S04]  /*2b40*/  LEA.HI.X.SX32 R71, R17, R0, 0x1, P0 ;  /* 0x0000000011477211 */ /* 0x000fc800000f0eff */
[C---:B------:R-:W-:Y:S02]  /*2b50*/  LEA R15, R6.reuse, R13, 0x2 ;  /* 0x0000000d060f7211 */ /* 0x040fe400078e10ff */
[-C--:B0-----:R-:W-:Y:S01]  /*2b60*/  LEA R68, P1, R19, R208.reuse, 0x1 ;  /* 0x000000d013447211 */ /* 0x081fe200078208ff */
[----:B------:R0:W-:Y:S02]  /*2b70*/  STL.64 [R1+0x218], R70 ;  /* 0x0002184601007387 */ /* 0x0001e40000100a00 */
[----:B------:R-:W-:Y:S01]  /*2b80*/  IMAD R17, R6, 0x4, R15 ;  /* 0x0000000406117824 */ /* 0x000fe200078e020f */
[----:B-1----:R-:W-:Y:S02]  /*2b90*/  LEA R66, P2, R21, R208, 0x1 ;  /* 0x000000d015427211 */ /* 0x002fe400078408ff */
[-C--:B------:R-:W-:Y:S02]  /*2ba0*/  LEA.HI.X.SX32 R69, R19, R0.reuse, 0x1, P1 ;  /* 0x0000000013457211 */ /* 0x080fe400008f0eff */
[----:B------:R-:W-:-:S02]  /*2bb0*/  LEA.HI.X.SX32 R67, R21, R0, 0x1, P2 ;  /* 0x0000000015437211 */ /* 0x000fc400010f0eff */
[C---:B------:R-:W-:Y:S01]  /*2bc0*/  LEA R18, P2, R27.reuse, R208, 0x1 ;  /* 0x000000d01b127211 */ /* 0x040fe200078408ff */
[----:B------:R1:W-:Y:S01]  /*2bd0*/  STL.64 [R1+0x210], R68 ;  /* 0x0002104401007387 */ /* 0x0003e20000100a00 */
[----:B0-----:R-:W-:Y:S02]  /*2be0*/  CS2R R70, SRZ ;  /* 0x0000000000467805 */ /* 0x001fe4000001ff00 */
[----:B------:R-:W-:Y:S01]  /*2bf0*/  LEA.HI.X.SX32 R19, R27, R0, 0x1, P2 ;  /* 0x000000001b137211 */ /* 0x000fe200010f0eff */
[----:B------:R0:W-:Y:S01]  /*2c00*/  STL.64 [R1+0x208], R66 ;  /* 0x0002084201007387 */ /* 0x0001e20000100a00 */
[----:B------:R-:W-:-:S03]  /*2c10*/  LEA R22, P2, R33, R208, 0x1 ;  /* 0x000000d021167211 */ /* 0x000fc600078408ff */
[----:B------:R3:W-:Y:S01]  /*2c20*/  STL.64 [R1+0x1f0], R18 ;  /* 0x0001f01201007387 */ /* 0x0007e20000100a00 */
[-C--:B-1----:R-:W-:Y:S02]  /*2c30*/  LEA R68, P0, R23, R208.reuse, 0x1 ;  /* 0x000000d017447211 */ /* 0x082fe400078008ff */
[----:B0-----:R-:W-:Y:S02]  /*2c40*/  LEA R66, P1, R25, R208, 0x1 ;  /* 0x000000d019427211 */ /* 0x001fe400078208ff */
[-C--:B------:R-:W-:Y:S02]  /*2c50*/  LEA.HI.X.SX32 R69, R23, R0.reuse, 0x1, P0 ;  /* 0x0000000017457211 */ /* 0x080fe400000f0eff */
[----:B------:R-:W-:Y:S02]  /*2c60*/  LEA.HI.X.SX32 R67, R25, R0, 0x1, P1 ;  /* 0x0000000019437211 */ /* 0x000fe400008f0eff */
[----:B---3--:R-:W-:Y:S01]  /*2c70*/  LEA R19, R6, R17, 0x2 ;  /* 0x0000001106137211 */ /* 0x008fe200078e10ff */
[----:B------:R0:W-:Y:S01]  /*2c80*/  STL.64 [R1+0x200], R68 ;  /* 0x0002004401007387 */ /* 0x0001e20000100a00 */
[----:B------:R-:W-:-:S02]  /*2c90*/  LEA R24, P1, R31, R208, 0x1 ;  /* 0x000000d01f187211 */ /* 0x000fc400078208ff */
[----:B------:R-:W-:Y:S01]  /*2ca0*/  LEA.HI.X.SX32 R23, R33, R0, 0x1, P2 ;  /* 0x0000000021177211 */ /* 0x000fe200010f0eff */
[----:B------:R1:W-:Y:S01]  /*2cb0*/  STL.64 [R1+0x1f8], R66 ;  /* 0x0001f84201007387 */ /* 0x0003e20000100a00 */
[----:B------:R-:W-:Y:S01]  /*2cc0*/  LEA R26, P2, R39, R208, 0x1 ;  /* 0x000000d0271a7211 */ /* 0x000fe200078408ff */
[----:B------:R-:W-:Y:S01]  /*2cd0*/  IMAD R21, R6, 0x4, R19 ;  /* 0x0000000406157824 */ /* 0x000fe200078e0213 */
[-C--:B------:R-:W-:Y:S01]  /*2ce0*/  LEA.HI.X.SX32 R25, R31, R0.reuse, 0x1, P1 ;  /* 0x000000001f197211 */ /* 0x080fe200008f0eff */
[----:B------:R3:W-:Y:S01]  /*2cf0*/  STL.64 [R1+0x1d8], R22 ;  /* 0x0001d81601007387 */ /* 0x0007e20000100a00 */
[----:B------:R-:W-:Y:S02]  /*2d00*/  LEA.HI.X.SX32 R27, R39, R0, 0x1, P2 ;  /* 0x00000000271b7211 */ /* 0x000fe400010f0eff */
[----:B------:R-:W-:Y:S02]  /*2d10*/  LEA R28, P1, R37, R208, 0x1 ;  /* 0x000000d0251c7211 */ /* 0x000fe400078208ff */
[----:B0-----:R-:W-:-:S02]  /*2d20*/  CS2R R68, SRZ ;  /* 0x0000000000447805 */ /* 0x001fc4000001ff00 */
[----:B-1----:R-:W-:-:S04]  /*2d30*/  LEA R66, P0, R29, R208, 0x1 ;  /* 0x000000d01d427211 */ /* 0x002fc800078008ff */
[----:B------:R-:W-:Y:S02]  /*2d40*/  LEA.HI.X.SX32 R67, R29, R0, 0x1, P0 ;  /* 0x000000001d437211 */ /* 0x000fe400000f0eff */
[C---:B------:R-:W-:Y:S02]  /*2d50*/  LEA R30, P0, R35.reuse, R208, 0x1 ;  /* 0x000000d0231e7211 */ /* 0x040fe400078008ff */
[----:B---3--:R-:W-:Y:S01]  /*2d60*/  LEA R23, R6, R21, 0x2 ;  /* 0x0000001506177211 */ /* 0x008fe200078e10ff */
[----:B------:R0:W-:Y:S01]  /*2d70*/  STL.64 [R1+0x1e8], R66 ;  /* 0x0001e84201007387 */ /* 0x0001e20000100a00 */
[----:B------:R-:W-:Y:S02]  /*2d80*/  LEA.HI.X.SX32 R31, R35, R0, 0x1, P0 ;  /* 0x00000000231f7211 */ /* 0x000fe400000f0eff */
[----:B------:R-:W-:Y:S01]  /*2d90*/  LEA R34, P0, R41, R208, 0x1 ;  /* 0x000000d029227211 */ /* 0x000fe200078008ff */
[----:B------:R1:W-:Y:S01]  /*2da0*/  STL.64 [R1+0x1e0], R24 ;  /* 0x0001e01801007387 */ /* 0x0003e20000100a00 */
[----:B------:R-:W-:-:S02]  /*2db0*/  LEA.HI.X.SX32 R29, R37, R0, 0x1, P1 ;  /* 0x00000000251d7211 */ /* 0x000fc400008f0eff */
[----:B------:R-:W-:Y:S01]  /*2dc0*/  LEA.HI.X.SX32 R35, R41, R0, 0x1, P0 ;  /* 0x0000000029237211 */ /* 0x000fe200000f0eff */
[----:B------:R3:W-:Y:S01]  /*2dd0*/  STL.64 [R1+0x1c0], R26 ;  /* 0x0001c01a01007387 */ /* 0x0007e20000100a00 */
[-C--:B------:R-:W-:Y:S02]  /*2de0*/  LEA R32, P1, R43, R208.reuse, 0x1 ;  /* 0x000000d02b207211 */ /* 0x080fe400078208ff */
[----:B------:R-:W-:Y:S01]  /*2df0*/  LEA R38, P0, R47, R208, 0x1 ;  /* 0x000000d02f267211 */ /* 0x000fe200078008ff */
[----:B------:R4:W-:Y:S01]  /*2e00*/  STL.64 [R1+0x1d0], R30 ;  /* 0x0001d01e01007387 */ /* 0x0009e20000100a00 */
[-C--:B------:R-:W-:Y:S02]  /*2e10*/  LEA.HI.X.SX32 R33, R43, R0.reuse, 0x1, P1 ;  /* 0x000000002b217211 */ /* 0x080fe400008f0eff */
[----:B0-----:R-:W-:Y:S02]  /*2e20*/  CS2R R66, SRZ ;  /* 0x0000000000427805 */ /* 0x001fe4000001ff00 */
[----:B------:R-:W-:Y:S01]  /*2e30*/  LEA.HI.X.SX32 R39, R47, R0, 0x1, P0 ;  /* 0x000000002f277211 */ /* 0x000fe200000f0eff */
[----:B-1----:R-:W-:Y:S01]  /*2e40*/  IMAD R25, R6, 0x4, R23 ;  /* 0x0000000406197824 */ /* 0x002fe200078e0217 */
[----:B------:R0:W-:Y:S01]  /*2e50*/  STL.64 [R1+0x1c8], R28 ;  /* 0x0001c81c01007387 */ /* 0x0001e20000100a00 */
[----:B------:R-:W-:-:S02]  /*2e60*/  LEA R36, P1, R49, R208, 0x1 ;  /* 0x000000d031247211 */ /* 0x000fc400078208ff */
[-C--:B------:R-:W-:Y:S01]  /*2e70*/  LEA R42, P0, R53, R208.reuse, 0x1 ;  /* 0x000000d0352a7211 */ /* 0x080fe200078008ff */
[----:B---3--:R-:W-:Y:S01]  /*2e80*/  IMAD R26, R3, 0x1e, RZ ;  /* 0x0000001e031a7824 */ /* 0x008fe200078e02ff */
[C---:B------:R-:W-:Y:S02]  /*2e90*/  LEA R27, R6.reuse, R25, 0x2 ;  /* 0x00000019061b7211 */ /* 0x040fe400078e10ff */
[----:B----4-:R-:W-:Y:S02]  /*2ea0*/  LEA R30, P2, R45, R208, 0x1 ;  /* 0x000000d02d1e7211 */ /* 0x010fe400078408ff */
[-C--:B------:R-:W-:Y:S02]  /*2eb0*/  LEA.HI.X.SX32 R37, R49, R0.reuse, 0x1, P1 ;  /* 0x0000000031257211 */ /* 0x080fe400008f0eff */
[-C--:B------:R-:W-:Y:S01]  /*2ec0*/  LEA.HI.X.SX32 R31, R45, R0.reuse, 0x1, P2 ;  /* 0x000000002d1f7211 */ /* 0x080fe200010f0eff */
[----:B0-----:R-:W-:Y:S01]  /*2ed0*/  IMAD R29, R6, 0x4, R27 ;  /* 0x00000004061d7824 */ /* 0x001fe200078e021b */
[----:B------:R-:W-:-:S02]  /*2ee0*/  LEA.HI.X.SX32 R43, R53, R0, 0x1, P0 ;  /* 0x00000000352b7211 */ /* 0x000fc400000f0eff */
[----:B------:R-:W-:Y:S02]  /*2ef0*/  CS2R R52, SRZ ;  /* 0x0000000000347805 */ /* 0x000fe4000001ff00 */
[-C--:B------:R-:W-:Y:S01]  /*2f00*/  LEA R40, P1, R55, R208.reuse, 0x1 ;  /* 0x000000d037287211 */ /* 0x080fe200078208ff */
[----:B------:R0:W-:Y:S01]  /*2f10*/  STL.64 [R1+0x1a8], R30 ;  /* 0x0001a81e01007387 */ /* 0x0001e20000100a00 */
[----:B------:R-:W-:Y:S02]  /*2f20*/  LEA R46, P0, R59, R208, 0x1 ;  /* 0x000000d03b2e7211 */ /* 0x000fe400078008ff */
[----:B------:R-:W-:Y:S01]  /*2f30*/  LEA.HI.X.SX32 R41, R55, R0, 0x1, P1 ;  /* 0x0000000037297211 */ /* 0x000fe200008f0eff */
[----:B------:R1:W-:Y:S01]  /*2f40*/  STL.64 [R1+0x1b8], R34 ;  /* 0x0001b82201007387 */ /* 0x0003e20000100a00 */
[----:B------:R-:W-:Y:S02]  /*2f50*/  LEA R44, P1, R61, R208, 0x1 ;  /* 0x000000d03d2c7211 */ /* 0x000fe400078208ff */
[----:B------:R-:W-:-:S02]  /*2f60*/  CS2R R54, SRZ ;  /* 0x0000000000367805 */ /* 0x000fc4000001ff00 */
[-C--:B------:R-:W-:Y:S01]  /*2f70*/  LEA.HI.X.SX32 R47, R59, R0.reuse, 0x1, P0 ;  /* 0x000000003b2f7211 */ /* 0x080fe200000f0eff */
[----:B------:R3:W-:Y:S01]  /*2f80*/  STL.64 [R1+0x1b0], R32 ;  /* 0x0001b02001007387 */ /* 0x0007e20000100a00 */
[----:B------:R-:W-:Y:S02]  /*2f90*/  LEA.HI.X.SX32 R45, R61, R0, 0x1, P1 ;  /* 0x000000003d2d7211 */ /* 0x000fe400008f0eff */
[----:B------:R-:W-:Y:S02]  /*2fa0*/  CS2R R58, SRZ ;  /* 0x00000000003a7805 */ /* 0x000fe4000001ff00 */
[----:B------:R-:W-:Y:S02]  /*2fb0*/  LEA R50, P0, R5, R208, 0x1 ;  /* 0x000000d005327211 */ /* 0x000fe400078008ff */
[----:B------:R-:W-:Y:S02]  /*2fc0*/  CS2R R60, SRZ ;  /* 0x00000000003c7805 */ /* 0x000fe4000001ff00 */
[----:B0-----:R-:W-:-:S02]  /*2fd0*/  LEA R31, R6, R29, 0x2 ;  /* 0x0000001d061f7211 */ /* 0x001fc400078e10ff */
[-C--:B------:R-:W-:Y:S02]  /*2fe0*/  LEA R48, P1, R65, R208.reuse, 0x1 ;  /* 0x000000d041307211 */ /* 0x080fe400078208ff */
[----:B-1----:R-:W-:Y:S02]  /*2ff0*/  LEA R34, P2, R51, R208, 0x1 ;  /* 0x000000d033227211 */ /* 0x002fe400078408ff */
[-C--:B------:R-:W-:Y:S01]  /*3000*/  LEA.HI.X.SX32 R49, R65, R0.reuse, 0x1, P1 ;  /* 0x0000000041317211 */ /* 0x080fe200008f0eff */
[C---:B---3--:R-:W-:Y:S01]  /*3010*/  IMAD R33, R6.reuse, 0x4, R31 ;  /* 0x0000000406217824 */ /* 0x048fe200078e021f */
[-C--:B------:R-:W-:Y:S02]  /*3020*/  LEA.HI.X.SX32 R35, R51, R0.reuse, 0x1, P2 ;  /* 0x0000000033237211 */ /* 0x080fe400010f0eff */
[----:B------:R-:W-:Y:S02]  /*3030*/  CS2R R64, SRZ ;  /* 0x0000000000407805 */ /* 0x000fe4000001ff00 */
[----:B------:R-:W-:Y:S01]  /*3040*/  LEA.HI.X.SX32 R51, R5, R0, 0x1, P0 ;  /* 0x0000000005337211 */ /* 0x000fe200000f0eff */
[----:B------:R0:W-:Y:S04]  /*3050*/  STL.64 [R1+0x190], R34 ;  /* 0x0001902201007387 */ /* 0x0001e80000100a00 */
[----:B------:R1:W-:Y:S04]  /*3060*/  STL.64 [R1+0x1a0], R38 ;  /* 0x0001a02601007387 */ /* 0x0003e80000100a00 */
[----:B------:R3:W-:Y:S01]  /*3070*/  STL.64 [R1+0x198], R36 ;  /* 0x0001982401007387 */ /* 0x0007e20000100a00 */
[----:B0-----:R-:W-:Y:S01]  /*3080*/  LEA R35, R6, R33, 0x2 ;  /* 0x0000002106237211 */ /* 0x001fe200078e10ff */
[----:B------:R-:W-:Y:S01]  /*3090*/  IMAD R34, R3, 0x26, RZ ;  /* 0x0000002603227824 */ /* 0x000fe200078e02ff */
[----:B-1----:R-:W-:-:S04]  /*30a0*/  LEA R38, P2, R57, R208, 0x1 ;  /* 0x000000d039267211 */ /* 0x002fc800078408ff */
[----:B------:R-:W-:Y:S01]  /*30b0*/  LEA.HI.X.SX32 R39, R57, R0, 0x1, P2 ;  /* 0x0000000039277211 */ /* 0x000fe200010f0eff */
[C---:B---3--:R-:W-:Y:S01]  /*30c0*/  IMAD R37, R6.reuse, 0x4, R35 ;  /* 0x0000000406257824 */ /* 0x048fe200078e0223 */
[----:B------:R-:W-:Y:S01]  /*30d0*/  CS2R R56, SRZ ;  /* 0x0000000000387805 */ /* 0x000fe2000001ff00 */
[C---:B------:R-:W-:Y:S02]  /*30e0*/  IMAD R36, R3.reuse, 0x28, RZ ;  /* 0x0000002803247824 */ /* 0x040fe400078e02ff */
        /* <DEDUP_REMOVED lines=9> */
[----:B------:R-:W-:Y:S02]  /*3180*/  IMAD R40, R3, 0x2c, RZ ;  /* 0x0000002c03287824 */ /* 0x000fe400078e02ff */
[----:B------:R0:W-:Y:S04]  /*3190*/  STL.64 [R1+0x160], R42 ;  /* 0x0001602a01007387 */ /* 0x0001e80000100a00 */
[----:B------:R1:W-:Y:S04]  /*31a0*/  STL.64 [R1+0x170], R46 ;  /* 0x0001702e01007387 */ /* 0x0003e80000100a00 */
[----:B------:R3:W-:Y:S01]  /*31b0*/  STL.64 [R1+0x168], R44 ;  /* 0x0001682c01007387 */ /* 0x0007e20000100a00 */
[----:B0-----:R-:W-:-:S03]  /*31c0*/  LEA R43, R6, R41, 0x2 ;  /* 0x00000029062b7211 */ /* 0x001fc600078e10ff */
[----:B------:R0:W-:Y:S01]  /*31d0*/  STL.64 [R1+0x158], R50 ;  /* 0x0001583201007387 */ /* 0x0001e20000100a00 */
[----:B------:R-:W-:Y:S01]  /*31e0*/  IMAD R42, R3, 0x2e, RZ ;  /* 0x0000002e032a7824 */ /* 0x000fe200078e02ff */
[C---:B-1----:R-:W-:Y:S02]  /*31f0*/  LEA R46, P2, R7.reuse, R208, 0x1 ;  /* 0x000000d0072e7211 */ /* 0x042fe400078408ff */
[----:B------:R1:W-:Y:S02]  /*3200*/  STL.64 [R1+0x150], R48 ;  /* 0x0001503001007387 */ /* 0x0003e40000100a00 */
[----:B------:R-:W-:Y:S01]  /*3210*/  LEA.HI.X.SX32 R47, R7, R0, 0x1, P2 ;  /* 0x00000000072f7211 */ /* 0x000fe200010f0eff */
[----:B---3--:R-:W-:Y:S02]  /*3220*/  IMAD R45, R6, 0x4, R43 ;  /* 0x00000004062d7824 */ /* 0x008fe400078e022b */
[----:B------:R-:W-:Y:S02]  /*3230*/  IMAD R44, R3, 0x30, RZ ;  /* 0x00000030032c7824 */ /* 0x000fe400078e02ff */
[----:B------:R3:W-:Y:S01]  /*3240*/  STL.64 [R1+0x148], R46 ;  /* 0x0001482e01007387 */ /* 0x0007e20000100a00 */
[----:B0-----:R-:W-:-:S02]  /*3250*/  LEA R50, P0, R9, R208, 0x1 ;  /* 0x000000d009327211 */ /* 0x001fc400078008ff */
[C---:B------:R-:W-:Y:S02]  /*3260*/  LEA R5, R6.reuse, R45, 0x2 ;  /* 0x0000002d06057211 */ /* 0x040fe400078e10ff */
[----:B------:R-:W-:Y:S02]  /*3270*/  LEA.HI.X.SX32 R51, R9, R0, 0x1, P0 ;  /* 0x0000000009337211 */ /* 0x000fe400000f0eff */
[----:B-1----:R-:W-:Y:S01]  /*3280*/  LEA R48, P1, R11, R208, 0x1 ;  /* 0x000000d00b307211 */ /* 0x002fe200078208ff */
[----:B------:R-:W-:-:S03]  /*3290*/  IMAD R7, R6, 0x4, R5 ;  /* 0x0000000406077824 */ /* 0x000fc600078e0205 */
[----:B------:R-:W-:Y:S02]  /*32a0*/  LEA.HI.X.SX32 R49, R11, R0, 0x1, P1 ;  /* 0x000000000b317211 */ /* 0x000fe400008f0eff */
[-C--:B---3--:R-:W-:Y:S02]  /*32b0*/  LEA R46, P2, R13, R208.reuse, 0x1 ;  /* 0x000000d00d2e7211 */ /* 0x088fe400078408ff */
[----:B------:R-:W-:Y:S02]  /*32c0*/  LEA R10, P1, R17, R208, 0x1 ;  /* 0x000000d0110a7211 */ /* 0x000fe400078208ff */
[----:B------:R-:W-:Y:S02]  /*32d0*/  LEA.HI.X.SX32 R47, R13, R0, 0x1, P2 ;  /* 0x000000000d2f7211 */ /* 0x000fe400010f0eff */
[----:B------:R-:W-:Y:S02]  /*32e0*/  LEA R8, P2, R19, R208, 0x1 ;  /* 0x000000d013087211 */ /* 0x000fe400078408ff */
[-C--:B------:R-:W-:Y:S01]  /*32f0*/  LEA.HI.X.SX32 R11, R17, R0.reuse, 0x1, P1 ;  /* 0x00000000110b7211 */ /* 0x080fe200008f0eff */
[----:B------:R0:W-:Y:S01]  /*3300*/  STL.64 [R1+0x130], R46 ;  /* 0x0001302e01007387 */ /* 0x0001e20000100a00 */
[----:B------:R-:W-:-:S03]  /*3310*/  LEA.HI.X.SX32 R9, R19, R0, 0x1, P2 ;  /* 0x0000000013097211 */ /* 0x000fc600010f0eff */
[----:B------:R1:W-:Y:S04]  /*3320*/  STL.64 [R1+0x140], R50 ;  /* 0x0001403201007387 */ /* 0x0003e80000100a00 */
[----:B------:R3:W-:Y:S01]  /*3330*/  STL.64 [R1+0x138], R48 ;  /* 0x0001383001007387 */ /* 0x0007e20000100a00 */
[----:B0-----:R-:W-:Y:S01]  /*3340*/  LEA R47, R6, R7, 0x2 ;  /* 0x00000007062f7211 */ /* 0x001fe200078e10ff */
[----:B------:R-:W-:Y:S01]  /*3350*/  IMAD R46, R3, 0x32, RZ ;  /* 0x00000032032e7824 */ /* 0x000fe200078e02ff */
[----:B-1----:R-:W-:-:S04]  /*3360*/  LEA R50, P0, R15, R208, 0x1 ;  /* 0x000000d00f327211 */ /* 0x002fc800078008ff */
[----:B------:R-:W-:Y:S01]  /*3370*/  LEA.HI.X.SX32 R51, R15, R0, 0x1, P0 ;  /* 0x000000000f337211 */ /* 0x000fe200000f0eff */
[----:B---3--:R-:W-:Y:S01]  /*3380*/  IMAD R49, R6, 0x4, R47 ;  /* 0x0000000406317824 */ /* 0x008fe200078e022f */
[----:B------:R-:W-:-:S03]  /*3390*/  LEA R12, P0, R21, R208, 0x1 ;  /* 0x000000d0150c7211 */ /* 0x000fc600078008ff */
[----:B------:R0:W-:Y:S01]  /*33a0*/  STL.64 [R1+0x128], R50 ;  /* 0x0001283201007387 */ /* 0x0001e20000100a00 */
[C---:B------:R-:W-:Y:S02]  /*33b0*/  LEA R15, R6.reuse, R49, 0x2 ;  /* 0x00000031060f7211 */ /* 0x040fe400078e10ff */
[----:B------:R-:W-:Y:S01]  /*33c0*/  LEA.HI.X.SX32 R13, R21, R0, 0x1, P0 ;  /* 0x00000000150d7211 */ /* 0x000fe200000f0eff */
[----:B------:R1:W-:Y:S04]  /*33d0*/  STL.64 [R1+0x120], R10 ;  /* 0x0001200a01007387 */ /* 0x0003e80000100a00 */
[----:B------:R3:W-:Y:S01]  /*33e0*/  STL.64 [R1+0x118], R8 ;  /* 0x0001180801007387 */ /* 0x0007e20000100a00 */
[----:B0-----:R-:W-:-:S03]  /*33f0*/  IMAD R51, R6, 0x4, R15 ;  /* 0x0000000406337824 */ /* 0x001fc600078e020f */
[----:B------:R0:W-:Y:S01]  /*3400*/  STL.64 [R1+0x110], R12 ;  /* 0x0001100c01007387 */ /* 0x0001e20000100a00 */
[-C--:B-1----:R-:W-:Y:S02]  /*3410*/  LEA R10, P1, R23, R208.reuse, 0x1 ;  /* 0x000000d0170a7211 */ /* 0x082fe400078208ff */
[----:B---3--:R-:W-:Y:S02]  /*3420*/  LEA R8, P2, R25, R208, 0x1 ;  /* 0x000000d019087211 */ /* 0x008fe400078408ff */
[-C--:B------:R-:W-:Y:S02]  /*3430*/  LEA.HI.X.SX32 R11, R23, R0.reuse, 0x1, P1 ;  /* 0x00000000170b7211 */ /* 0x080fe400008f0eff */
[----:B------:R-:W-:Y:S02]  /*3440*/  LEA.HI.X.SX32 R9, R25, R0, 0x1, P2 ;  /* 0x0000000019097211 */ /* 0x000fe400010f0eff */
[----:B------:R-:W-:Y:S01]  /*3450*/  LEA R23, R6, R51, 0x2 ;  /* 0x0000003306177211 */ /* 0x000fe200078e10ff */
[----:B------:R1:W-:Y:S01]  /*3460*/  STL.64 [R1+0x108], R10 ;  /* 0x0001080a01007387 */ /* 0x0003e20000100a00 */
[----:B0-----:R-:W-:-:S03]  /*3470*/  LEA R12, P0, R27, R208, 0x1 ;  /* 0x000000d01b0c7211 */ /* 0x001fc600078008ff */
[----:B------:R0:W-:Y:S01]  /*3480*/  STL.64 [R1+0x100], R8 ;  /* 0x0001000801007387 */ /* 0x0001e20000100a00 */
[----:B------:R-:W-:Y:S01]  /*3490*/  IMAD R25, R6, 0x4, R23 ;  /* 0x0000000406197824 */ /* 0x000fe200078e0217 */
[----:B------:R-:W-:Y:S02]  /*34a0*/  LEA.HI.X.SX32 R13, R27, R0, 0x1, P0 ;  /* 0x000000001b0d7211 */ /* 0x000fe400000f0eff */
[-C--:B------:R-:W-:Y:S02]  /*34b0*/  LEA R16, P0, R33, R208.reuse, 0x1 ;  /* 0x000000d021107211 */ /* 0x080fe400078008ff */
[----:B-1----:R-:W-:Y:S02]  /*34c0*/  LEA R10, P1, R29, R208, 0x1 ;  /* 0x000000d01d0a7211 */ /* 0x002fe400078208ff */
[----:B------:R-:W-:Y:S02]  /*34d0*/  LEA.HI.X.SX32 R17, R33, R0, 0x1, P0 ;  /* 0x0000000021117211 */ /* 0x000fe400000f0eff */
[----:B0-----:R-:W-:-:S02]  /*34e0*/  LEA R8, P2, R31, R208, 0x1 ;  /* 0x000000d01f087211 */ /* 0x001fc400078408ff */
[-C--:B------:R-:W-:Y:S02]  /*34f0*/  LEA.HI.X.SX32 R11, R29, R0.reuse, 0x1, P1 ;  /* 0x000000001d0b7211 */ /* 0x080fe400008f0eff */
[----:B------:R-:W-:Y:S02]  /*3500*/  LEA.HI.X.SX32 R9, R31, R0, 0x1, P2 ;  /* 0x000000001f097211 */ /* 0x000fe400010f0eff */
[----:B------:R-:W-:-:S03]  /*3510*/  LEA R18, P0, R39, R208, 0x1 ;  /* 0x000000d027127211 */ /* 0x000fc600078008ff */
[----:B------:R0:W-:Y:S01]  /*3520*/  STL.64 [R1+0xe8], R8 ;  /* 0x0000e80801007387 */ /* 0x0001e20000100a00 */
[----:B------:R-:W-:Y:S01]  /*3530*/  LEA.HI.X.SX32 R19, R39, R0, 0x1, P0 ;  /* 0x0000000027137211 */ /* 0x000fe200000f0eff */
[----:B------:R-:W-:Y:S01]  /*3540*/  IMAD R39, R3, 0x2b, RZ ;  /* 0x0000002b03277824 */ /* 0x000fe200078e02ff */
[C---:B------:R-:W-:Y:S01]  /*3550*/  LEA R30, P0, R45.reuse, R208, 0x1 ;  /* 0x000000d02d1e7211 */ /* 0x040fe200078008ff */
[----:B------:R1:W-:Y:S03]  /*3560*/  STL.64 [R1+0xf8], R12 ;  /* 0x0000f80c01007387 */ /* 0x0003e60000100a00 */
[----:B------:R-:W-:Y:S01]  /*3570*/  LEA.HI.X.SX32 R31, R45, R0, 0x1, P0 ;  /* 0x000000002d1f7211 */ /* 0x000fe200000f0eff */
[----:B------:R3:W-:Y:S01]  /*3580*/  STL.64 [R1+0xf0], R10 ;  /* 0x0000f00a01007387 */ /* 0x0007e20000100a00 */
[----:B------:R-:W-:Y:S01]  /*3590*/  LEA R32, P0, R47, R208, 0x1 ;  /* 0x000000d02f207211 */ /* 0x000fe200078008ff */
[----:B------:R-:W-:Y:S01]  /*35a0*/  IMAD R45, R3, 0x31, RZ ;  /* 0x00000031032d7824 */ /* 0x000fe200078e02ff */
[C---:B0-----:R-:W-:Y:S01]  /*35b0*/  LEA R9, R6.reuse, R25, 0x2 ;  /* 0x0000001906097211 */ /* 0x041fe200078e10ff */
[----:B------:R0:W-:Y:S01]  /*35c0*/  STL.64 [R1+0xe0], R16 ;  /* 0x0000e01001007387 */ /* 0x0001e20000100a00 */
[----:B------:R-:W-:Y:S01]  /*35d0*/  LEA.HI.X.SX32 R33, R47, R0, 0x1, P0 ;  /* 0x000000002f217211 */ /* 0x000fe200000f0eff */
[----:B------:R-:W-:Y:S01]  /*35e0*/  IMAD R47, R3, 0x33, RZ ;  /* 0x00000033032f7824 */ /* 0x000fe200078e02ff */
[-C--:B-1----:R-:W-:Y:S01]  /*35f0*/  LEA R12, P1, R35, R208.reuse, 0x1 ;  /* 0x000000d0230c7211 */ /* 0x082fe200078208ff */
[----:B------:R-:W-:Y:S01]  /*3600*/  IMAD R21, R6, 0x4, R9 ;  /* 0x0000000406157824 */ /* 0x000fe200078e0209 */
[----:B---3--:R-:W-:-:S02]  /*3610*/  LEA R10, P2, R37, R208, 0x1 ;  /* 0x000000d0250a7211 */ /* 0x008fc400078408ff */
[-C--:B------:R-:W-:Y:S01]  /*3620*/  LEA.HI.X.SX32 R13, R35, R0.reuse, 0x1, P1 ;  /* 0x00000000230d7211 */ /* 0x080fe200008f0eff */
[----:B------:R-:W-:Y:S01]  /*3630*/  IMAD R35, R3, 0x27, RZ ;  /* 0x0000002703237824 */ /* 0x000fe200078e02ff */
[----:B------:R-:W-:Y:S01]  /*3640*/  LEA.HI.X.SX32 R11, R37, R0, 0x1, P2 ;  /* 0x00000000250b7211 */ /* 0x000fe200010f0eff */
[----:B------:R-:W-:Y:S01]  /*3650*/  IMAD R37, R3, 0x29, RZ ;  /* 0x0000002903257824 */ /* 0x000fe200078e02ff */
[----:B------:R-:W-:Y:S01]  /*3660*/  LEA R27, R6, R21, 0x2 ;  /* 0x00000015061b7211 */ /* 0x000fe200078e10ff */
[----:B------:R1:W-:Y:S01]  /*3670*/  STL.64 [R1+0xd8], R12 ;  /* 0x0000d80c01007387 */ /* 0x0003e20000100a00 */
[----:B0-----:R-:W-:-:S03]  /*3680*/  LEA R16, P1, R41, R208, 0x1 ;  /* 0x000000d029107211 */ /* 0x001fc600078208ff */
[----:B------:R0:W-:Y:S01]  /*3690*/  STL.64 [R1+0xd0], R10 ;  /* 0x0000d00a01007387 */ /* 0x0001e20000100a00 */
[----:B------:R-:W-:Y:S01]  /*36a0*/  LEA.HI.X.SX32 R17, R41, R0, 0x1, P1 ;  /* 0x0000000029117211 */ /* 0x000fe200008f0eff */
[----:B------:R-:W-:Y:S01]  /*36b0*/  IMAD R41, R3, 0x2d, RZ ;  /* 0x0000002d03297824 */ /* 0x000fe200078e02ff */
[----:B------:R-:W-:-:S03]  /*36c0*/  LEA R28, P1, R5, R208, 0x1 ;  /* 0x000000d0051c7211 */ /* 0x000fc600078208ff */
[----:B------:R3:W-:Y:S01]  /*36d0*/  STL.64 [R1+0xc0], R16 ;  /* 0x0000c01001007387 */ /* 0x0007e20000100a00 */
[----:B------:R-:W-:Y:S02]  /*36e0*/  LEA.HI.X.SX32 R29, R5, R0, 0x1, P1 ;  /* 0x00000000051d7211 */ /* 0x000fe400008f0eff */
[C---:B-1----:R-:W-:Y:S01]  /*36f0*/  LEA R12, P2, R43.reuse, R208, 0x1 ;  /* 0x000000d02b0c7211 */ /* 0x042fe200078408ff */
[----:B------:R1:W-:Y:S01]  /*3700*/  STL.64 [R1+0xc8], R18 ;  /* 0x0000c81201007387 */ /* 0x0003e20000100a00 */
[C---:B0-----:R-:W-:Y:S02]  /*3710*/  IMAD R11, R6.reuse, 0x4, R27 ;  /* 0x00000004060b7824 */ /* 0x041fe400078e021b */
[----:B------:R-:W-:Y:S01]  /*3720*/  LEA.HI.X.SX32 R13, R43, R0, 0x1, P2 ;  /* 0x000000002b0d7211 */ /* 0x000fe200010f0eff */
[----:B------:R-:W-:Y:S02]  /*3730*/  IMAD R43, R3, 0x2f, RZ ;  /* 0x0000002f032b7824 */ /* 0x000fe400078e02ff */
[----:B---3--:R-:W-:-:S02]  /*3740*/  LEA R17, R6, R11, 0x2 ;  /* 0x0000000b06117211 */ /* 0x008fc400078e10ff */
[----:B------:R0:W-:Y:S03]  /*3750*/  STL.64 [R1+0xb8], R12 ;  /* 0x0000b80c01007387 */ /* 0x0001e60000100a00 */
[C---:B-1----:R-:W-:Y:S01]  /*3760*/  IMAD R19, R6.reuse, 0x4, R17 ;  /* 0x0000000406137824 */ /* 0x042fe200078e0211 */
[----:B------:R1:W-:Y:S04]  /*3770*/  STL.64 [R1+0xb0], R30 ;  /* 0x0000b01e01007387 */ /* 0x0003e80000100a00 */
[----:B------:R-:W-:Y:S01]  /*3780*/  LEA R5, R6, R19, 0x2 ;  /* 0x0000001306057211 */ /* 0x000fe200078e10ff */
[----:B------:R3:W-:Y:S01]  /*3790*/  STL.64 [R1+0xa8], R28 ;  /* 0x0000a81c01007387 */ /* 0x0007e20000100a00 */
[----:B0-----:R-:W-:-:S04]  /*37a0*/  LEA R12, P2, R7, R208, 0x1 ;  /* 0x000000d0070c7211 */ /* 0x001fc800078408ff */
[----:B------:R-:W-:Y:S02]  /*37b0*/  LEA.HI.X.SX32 R13, R7, R0, 0x1, P2 ;  /* 0x00000000070d7211 */ /* 0x000fe400010f0eff */
[----:B-1----:R-:W-:-:S03]  /*37c0*/  LEA R30, P1, R49, R208, 0x1 ;  /* 0x000000d0311e7211 */ /* 0x002fc600078208ff */
[----:B------:R0:W-:Y:S01]  /*37d0*/  STL.64 [R1+0xa0], R12 ;  /* 0x0000a00c01007387 */ /* 0x0001e20000100a00 */
[----:B---3--:R-:W-:Y:S02]  /*37e0*/  LEA R28, P2, R15, R208, 0x1 ;  /* 0x000000d00f1c7211 */ /* 0x008fe400078408ff */
[-C--:B------:R-:W-:Y:S01]  /*37f0*/  LEA.HI.X.SX32 R31, R49, R0.reuse, 0x1, P1 ;  /* 0x00000000311f7211 */ /* 0x080fe200008f0eff */
[----:B------:R1:W-:Y:S01]  /*3800*/  STL.64 [R1+0x98], R32 ;  /* 0x0000982001007387 */ /* 0x0003e20000100a00 */
[----:B------:R-:W-:Y:S02]  /*3810*/  LEA.HI.X.SX32 R29, R15, R0, 0x1, P2 ;  /* 0x000000000f1d7211 */ /* 0x000fe400010f0eff */
[----:B------:R-:W-:Y:S01]  /*3820*/  CS2R R48, SRZ ;  /* 0x0000000000307805 */ /* 0x000fe2000001ff00 */
[----:B------:R3:W-:Y:S01]  /*3830*/  STL.64 [R1+0x90], R30 ;  /* 0x0000901e01007387 */ /* 0x0007e20000100a00 */
[----:B0-----:R-:W-:-:S03]  /*3840*/  IMAD R13, R6, 0x4, R5 ;  /* 0x00000004060d7824 */ /* 0x001fc600078e0205 */
[----:B------:R0:W-:Y:S01]  /*3850*/  STL.64 [R1+0x88], R28 ;  /* 0x0000881c01007387 */ /* 0x0001e20000100a00 */
[-C--:B-1----:R-:W-:Y:S02]  /*3860*/  LEA R32, P0, R51, R208.reuse, 0x1 ;  /* 0x000000d033207211 */ /* 0x082fe400078008ff */
[C---:B------:R-:W-:Y:S02]  /*3870*/  LEA R15, R6.reuse, R13, 0x2 ;  /* 0x0000000d060f7211 */ /* 0x040fe400078e10ff */
[----:B---3--:R-:W-:Y:S02]  /*3880*/  LEA R30, P1, R23, R208, 0x1 ;  /* 0x000000d0171e7211 */ /* 0x008fe400078208ff */
[-C--:B------:R-:W-:Y:S01]  /*3890*/  LEA.HI.X.SX32 R33, R51, R0.reuse, 0x1, P0 ;  /* 0x0000000033217211 */ /* 0x080fe200000f0eff */
[----:B------:R-:W-:Y:S01]  /*38a0*/  IMAD R7, R6, 0x4, R15 ;  /* 0x0000000406077824 */ /* 0x000fe200078e020f */
[----:B------:R-:W-:Y:S02]  /*38b0*/  LEA.HI.X.SX32 R31, R23, R0, 0x1, P1 ;  /* 0x00000000171f7211 */ /* 0x000fe400008f0eff */
[----:B------:R-:W-:-:S02]  /*38c0*/  CS2R R50, SRZ ;  /* 0x0000000000327805 */ /* 0x000fc4000001ff00 */
[C---:B0-----:R-:W-:Y:S01]  /*38d0*/  LEA R28, P2, R25.reuse, R208, 0x1 ;  /* 0x000000d0191c7211 */ /* 0x041fe200078408ff */
[----:B------:R0:W-:Y:S01]  /*38e0*/  STL.64 [R1+0x80], R32 ;  /* 0x0000802001007387 */ /* 0x0001e20000100a00 */
[C---:B------:R-:W-:Y:S02]  /*38f0*/  LEA R8, R6.reuse, R7, 0x2 ;  /* 0x0000000706087211 */ /* 0x040fe400078e10ff */
[----:B------:R-:W-:Y:S01]  /*3900*/  LEA.HI.X.SX32 R29, R25, R0, 0x1, P2 ;  /* 0x00000000191d7211 */ /* 0x000fe200010f0eff */
[----:B------:R1:W-:Y:S01]  /*3910*/  STL.64 [R1+0x78], R30 ;  /* 0x0000781e01007387 */ /* 0x0003e20000100a00 */
[C---:B------:R-:W-:Y:S01]  /*3920*/  LEA R22, P2, R27.reuse, R208, 0x1 ;  /* 0x000000d01b167211 */ /* 0x040fe200078408ff */
[C---:B------:R-:W-:Y:S02]  /*3930*/  IMAD R12, R6.reuse, 0x4, R8 ;  /* 0x00000004060c7824 */ /* 0x040fe400078e0208 */
[----:B------:R3:W-:Y:S01]  /*3940*/  STL.64 [R1+0x70], R28 ;  /* 0x0000701c01007387 */ /* 0x0007e20000100a00 */
[----:B------:R-:W-:Y:S01]  /*3950*/  LEA.HI.X.SX32 R23, R27, R0, 0x1, P2 ;  /* 0x000000001b177211 */ /* 0x000fe200010f0eff */
[C---:B------:R-:W-:Y:S01]  /*3960*/  IMAD R27, R3.reuse, 0x1f, RZ ;  /* 0x0000001f031b7824 */ /* 0x040fe200078e02ff */
[----:B------:R-:W-:Y:S01]  /*3970*/  LEA R2, R6, R12, 0x2 ;  /* 0x0000000c06027211 */ /* 0x000fe200078e10ff */
[----:B0-----:R-:W-:Y:S01]  /*3980*/  IMAD R32, R3, 0x24, RZ ;  /* 0x0000002403207824 */ /* 0x001fe200078e02ff */
[-C--:B------:R-:W-:Y:S01]  /*3990*/  LEA R20, P2, R19, R208.reuse, 0x1 ;  /* 0x000000d013147211 */ /* 0x080fe200078408ff */
[----:B------:R-:W-:Y:S01]  /*39a0*/  IMAD R33, R3, 0x25, RZ ;  /* 0x0000002503217824 */ /* 0x000fe200078e02ff */
[----:B-1----:R-:W-:-:S02]  /*39b0*/  LEA R30, P0, R9, R208, 0x1 ;  /* 0x000000d0091e7211 */ /* 0x002fc400078008ff */
[----:B---3--:R-:W-:Y:S02]  /*39c0*/  LEA R28, P1, R21, R208, 0x1 ;  /* 0x000000d0151c7211 */ /* 0x008fe400078208ff */
[-C--:B------:R-:W-:Y:S01]  /*39d0*/  LEA.HI.X.SX32 R31, R9, R0.reuse, 0x1, P0 ;  /* 0x00000000091f7211 */ /* 0x080fe200000f0eff */
[C---:B------:R-:W-:Y:S01]  /*39e0*/  IMAD R9, R6.reuse, 0x4, R2 ;  /* 0x0000000406097824 */ /* 0x040fe200078e0202 */
[----:B------:R-:W-:Y:S02]  /*39f0*/  LEA.HI.X.SX32 R29, R21, R0, 0x1, P1 ;  /* 0x00000000151d7211 */ /* 0x000fe400008f0eff */
[----:B------:R-:W-:Y:S01]  /*3a00*/  LEA R24, P0, R11, R208, 0x1 ;  /* 0x000000d00b187211 */ /* 0x000fe200078008ff */
[----:B------:R0:W-:Y:S01]  /*3a10*/  STL.64 [R1+0x68], R30 ;  /* 0x0000681e01007387 */ /* 0x0001e20000100a00 */
[-C--:B------:R-:W-:Y:S02]  /*3a20*/  LEA.HI.X.SX32 R21, R19, R0.reuse, 0x1, P2 ;  /* 0x0000000013157211 */ /* 0x080fe400010f0eff */
[----:B------:R-:W-:Y:S01]  /*3a30*/  LEA.HI.X.SX32 R25, R11, R0, 0x1, P0 ;  /* 0x000000000b197211 */ /* 0x000fe200000f0eff */
[----:B------:R1:W-:Y:S01]  /*3a40*/  STL.64 [R1+0x60], R28 ;  /* 0x0000601c01007387 */ /* 0x0003e20000100a00 */
[----:B------:R-:W-:-:S02]  /*3a50*/  LEA R11, R6, R9, 0x2 ;  /* 0x00000009060b7211 */ /* 0x000fc400078e10ff */
[----:B------:R-:W-:Y:S01]  /*3a60*/  LEA R16, P2, R15, R208, 0x1 ;  /* 0x000000d00f107211 */ /* 0x000fe200078408ff */
[----:B------:R3:W-:Y:S02]  /*3a70*/  STL.64 [R1+0x58], R22 ;  /* 0x0000581601007387 */ /* 0x0007e40000100a00 */
[----:B------:R-:W-:Y:S02]  /*3a80*/  IMAD R4, R6, 0x4, R11 ;  /* 0x0000000406047824 */ /* 0x000fe400078e020b */
[----:B------:R4:W-:Y:S01]  /*3a90*/  STL.64 [R1+0x50], R24 ;  /* 0x0000501801007387 */ /* 0x0009e20000100a00 */
[C---:B0-----:R-:W-:Y:S02]  /*3aa0*/  IMAD R30, R3.reuse, 0x22, RZ ;  /* 0x00000022031e7824 */ /* 0x041fe400078e02ff */
[C---:B------:R-:W-:Y:S02]  /*3ab0*/  IMAD R31, R3.reuse, 0x23, RZ ;  /* 0x00000023031f7824 */ /* 0x040fe400078e02ff */
[----:B-1----:R-:W-:-:S02]  /*3ac0*/  IMAD.SHL.U32 R28, R3, 0x20, RZ ;  /* 0x00000020031c7824 */ /* 0x002fc400078e00ff */
[----:B------:R-:W-:Y:S01]  /*3ad0*/  IMAD R29, R3, 0x21, RZ ;  /* 0x00000021031d7824 */ /* 0x000fe200078e02ff */
[----:B---3--:R-:W-:-:S04]  /*3ae0*/  LEA R22, P1, R17, R208, 0x1 ;  /* 0x000000d011167211 */ /* 0x008fc800078208ff */
[-C--:B------:R-:W-:Y:S01]  /*3af0*/  LEA.HI.X.SX32 R23, R17, R0.reuse, 0x1, P1 ;  /* 0x0000000011177211 */ /* 0x080fe200008f0eff */
[----:B----4-:R-:W-:Y:S01]  /*3b00*/  IMAD R24, R3, 0x1c, RZ ;  /* 0x0000001c03187824 */ /* 0x010fe200078e02ff */
[----:B------:R-:W-:Y:S01]  /*3b10*/  LEA.HI.X.SX32 R17, R15, R0, 0x1, P2 ;  /* 0x000000000f117211 */ /* 0x000fe200010f0eff */
[----:B------:R-:W-:Y:S02]  /*3b20*/  IMAD R25, R3, 0x1d, RZ ;  /* 0x0000001d03197824 */ /* 0x000fe400078e02ff */
[----:B------:R0:W-:Y:S04]  /*3b30*/  STL.64 [R1+0x48], R22 ;  /* 0x0000481601007387 */ /* 0x0001e80000100a00 */
[----:B------:R1:W-:Y:S01]  /*3b40*/  STL.64 [R1+0x40], R20 ;  /* 0x0000401401007387 */ /* 0x0003e20000100a00 */
[----:B0-----:R-:W-:-:S02]  /*3b50*/  LEA R22, P0, R5, R208, 0x1 ;  /* 0x000000d005167211 */ /* 0x001fc400078008ff */
[----:B-1----:R-:W-:Y:S02]  /*3b60*/  LEA R20, P1, R13, R208, 0x1 ;  /* 0x000000d00d147211 */ /* 0x002fe400078208ff */
[-C--:B------:R-:W-:Y:S02]  /*3b70*/  LEA.HI.X.SX32 R23, R5, R0.reuse, 0x1, P0 ;  /* 0x0000000005177211 */ /* 0x080fe400000f0eff */
[----:B------:R-:W-:Y:S01]  /*3b80*/  LEA.HI.X.SX32 R21, R13, R0, 0x1, P1 ;  /* 0x000000000d157211 */ /* 0x000fe200008f0eff */
[----:B------:R-:W-:Y:S01]  /*3b90*/  IMAD R13, R3, 0x11, RZ ;  /* 0x00000011030d7824 */ /* 0x000fe200078e02ff */
[----:B------:R-:W-:Y:S01]  /*3ba0*/  LEA R5, R6, R4, 0x2 ;  /* 0x0000000406057211 */ /* 0x000fe200078e10ff */
[----:B------:R0:W-:Y:S01]  /*3bb0*/  STL.64 [R1+0x38], R22 ;  /* 0x0000381601007387 */ /* 0x0001e20000100a00 */
[----:B------:R-:W-:-:S03]  /*3bc0*/  LEA R18, P1, R8, R208, 0x1 ;  /* 0x000000d008127211 */ /* 0x000fc600078208ff */
[----:B------:R1:W-:Y:S01]  /*3bd0*/  STL.64 [R1+0x30], R20 ;  /* 0x0000301401007387 */ /* 0x0003e20000100a00 */
[----:B------:R-:W-:Y:S01]  /*3be0*/  IMAD R10, R6, 0x4, R5 ;  /* 0x00000004060a7824 */ /* 0x000fe200078e0205 */
[----:B------:R-:W-:Y:S02]  /*3bf0*/  LEA.HI.X.SX32 R19, R8, R0, 0x1, P1 ;  /* 0x0000000008137211 */ /* 0x000fe400008f0eff */
[----:B------:R3:W-:Y:S01]  /*3c00*/  STL.64 [R1+0x28], R16 ;  /* 0x0000281001007387 */ /* 0x0007e20000100a00 */
[----:B------:R-:W-:Y:S01]  /*3c10*/  LEA R14, P1, R9, R208, 0x1 ;  /* 0x000000d0090e7211 */ /* 0x000fe200078208ff */
[----:B0-----:R-:W-:-:S03]  /*3c20*/  IMAD R22, R3, 0x1a, RZ ;  /* 0x0000001a03167824 */ /* 0x001fc600078e02ff */
[----:B------:R-:W-:Y:S01]  /*3c30*/  LEA.HI.X.SX32 R15, R9, R0, 0x1, P1 ;  /* 0x00000000090f7211 */ /* 0x000fe200008f0eff */
[----:B------:R-:W-:Y:S01]  /*3c40*/  IMAD R23, R3, 0x1b, RZ ;  /* 0x0000001b03177824 */ /* 0x000fe200078e02ff */
[-C--:B------:R-:W-:Y:S02]  /*3c50*/  LEA R242, P1, R5, R208.reuse, 0x1 ;  /* 0x000000d005f27211 */ /* 0x080fe400078208ff */
[----:B-1----:R-:W-:Y:S02]  /*3c60*/  LEA R20, P0, R7, R208, 0x1 ;  /* 0x000000d007147211 */ /* 0x002fe400078008ff */
[-C--:B------:R-:W-:Y:S02]  /*3c70*/  LEA.HI.X.SX32 R243, R5, R0.reuse, 0x1, P1 ;  /* 0x0000000005f37211 */ /* 0x080fe400008f0eff */
[----:B------:R-:W-:Y:S02]  /*3c80*/  LEA.HI.X.SX32 R21, R7, R0, 0x1, P0 ;  /* 0x0000000007157211 */ /* 0x000fe400000f0eff */
[----:B---3--:R-:W-:-:S02]  /*3c90*/  LEA R16, P2, R12, R208, 0x1 ;  /* 0x000000d00c107211 */ /* 0x008fc400078408ff */
[----:B------:R-:W-:Y:S01]  /*3ca0*/  LEA R7, R6, R10, 0x2 ;  /* 0x0000000a06077211 */ /* 0x000fe200078e10ff */
[----:B------:R0:W-:Y:S01]  /*3cb0*/  STL.64 [R1+0x20], R20 ;  /* 0x0000201401007387 */ /* 0x0001e20000100a00 */
[----:B------:R-:W-:Y:S02]  /*3cc0*/  LEA.HI.X.SX32 R17, R12, R0, 0x1, P2 ;  /* 0x000000000c117211 */ /* 0x000fe400010f0eff */
[----:B------:R-:W-:Y:S01]  /*3cd0*/  LEA R250, P2, R11, R208, 0x1 ;  /* 0x000000d00bfa7211 */ /* 0x000fe200078408ff */
[C---:B------:R-:W-:Y:S01]  /*3ce0*/  IMAD R8, R6.reuse, 0x4, R7 ;  /* 0x0000000406087824 */ /* 0x040fe200078e0207 */
[----:B------:R-:W-:Y:S01]  /*3cf0*/  SHF.L.U32 R12, R3, 0x4, RZ ;  /* 0x00000004030c7819 */ /* 0x000fe200000006ff */
[----:B------:R1:W-:Y:S01]  /*3d00*/  STL.64 [R1+0x10], R16 ;  /* 0x0000101001007387 */ /* 0x0003e20000100a00 */
[----:B------:R-:W-:Y:S01]  /*3d10*/  LEA.HI.X.SX32 R251, R11, R0, 0x1, P2 ;  /* 0x000000000bfb7211 */ /* 0x000fe200010f0eff */
[C---:B------:R-:W-:Y:S01]  /*3d20*/  IMAD R11, R3.reuse, 0xf, RZ ;  /* 0x0000000f030b7824 */ /* 0x040fe200078e02ff */
[----:B------:R-:W-:Y:S01]  /*3d30*/  LEA R9, R6, R8, 0x2 ;  /* 0x0000000806097211 */ /* 0x000fe200078e10ff */
[----:B------:R3:W-:Y:S01]  /*3d40*/  STL.64 [R1+0x18], R18 ;  /* 0x0000181201007387 */ /* 0x0007e20000100a00 */
[-C--:B------:R-:W-:Y:S01]  /*3d50*/  LEA R238, P2, R10, R208.reuse, 0x1 ;  /* 0x000000d00aee7211 */ /* 0x080fe200078408ff */
[C---:B0-----:R-:W-:Y:S01]  /*3d60*/  IMAD R20, R3.reuse, 0x18, RZ ;  /* 0x0000001803147824 */ /* 0x041fe200078e02ff */
[----:B------:R-:W-:Y:S01]  /*3d70*/  LEA R230, P1, R8, R208, 0x1 ;  /* 0x000000d008e67211 */ /* 0x000fe200078208ff */
[C---:B------:R-:W-:Y:S01]  /*3d80*/  IMAD R21, R3.reuse, 0x19, RZ ;  /* 0x0000001903157824 */ /* 0x040fe200078e02ff */
[----:B------:R-:W-:Y:S01]  /*3d90*/  LEA.HI.X.SX32 R239, R10, R0, 0x1, P2 ;  /* 0x000000000aef7211 */ /* 0x000fe200010f0eff */
[----:B------:R-:W-:Y:S01]  /*3da0*/  IMAD R10, R3, 0xe, RZ ;  /* 0x0000000e030a7824 */ /* 0x000fe200078e02ff */
[----:B------:R-:W-:-:S02]  /*3db0*/  LEA R224, P2, R9, R208, 0x1 ;  /* 0x000000d009e07211 */ /* 0x000fc400078408ff */
[----:B-1----:R-:W-:Y:S02]  /*3dc0*/  LEA R16, P0, R2, R208, 0x1 ;  /* 0x000000d002107211 */ /* 0x002fe400078008ff */
[-C--:B------:R-:W-:Y:S01]  /*3dd0*/  LEA.HI.X.SX32 R231, R8, R0.reuse, 0x1, P1 ;  /* 0x0000000008e77211 */ /* 0x080fe200008f0eff */
[C---:B---3--:R-:W-:Y:S01]  /*3de0*/  IMAD R18, R3.reuse, 0x16, RZ ;  /* 0x0000001603127824 */ /* 0x048fe200078e02ff */
[----:B------:R-:W-:Y:S01]  /*3df0*/  LEA.HI.X.SX32 R17, R2, R0, 0x1, P0 ;  /* 0x0000000002117211 */ /* 0x000fe200000f0eff */
[----:B------:R-:W-:Y:S01]  /*3e00*/  IMAD R2, R6, 0x4, R9 ;  /* 0x0000000406027824 */ /* 0x000fe200078e0209 */
[C---:B------:R-:W-:Y:S01]  /*3e10*/  LEA R246, P0, R4.reuse, R208, 0x1 ;  /* 0x000000d004f67211 */ /* 0x040fe200078008ff */
[----:B------:R-:W-:Y:S01]  /*3e20*/  IMAD R19, R3, 0x17, RZ ;  /* 0x0000001703137824 */ /* 0x000fe200078e02ff */
[-C--:B------:R-:W-:Y:S01]  /*3e30*/  LEA.HI.X.SX32 R225, R9, R0.reuse, 0x1, P2 ;  /* 0x0000000009e17211 */ /* 0x080fe200010f0eff */
[----:B------:R0:W-:Y:S01]  /*3e40*/  STL.64 [R1+0x8], R16 ;  /* 0x0000081001007387 */ /* 0x0001e20000100a00 */
[----:B------:R-:W-:Y:S01]  /*3e50*/  LEA.HI.X.SX32 R247, R4, R0, 0x1, P0 ;  /* 0x0000000004f77211 */ /* 0x000fe200000f0eff */
[----:B------:R-:W-:Y:S01]  /*3e60*/  IMAD R9, R3, 0xd, RZ ;  /* 0x0000000d03097824 */ /* 0x000fe200078e02ff */
[----:B------:R-:W-:Y:S01]  /*3e70*/  LEA R4, R6, R2, 0x2 ;  /* 0x0000000206047211 */ /* 0x000fe200078e10ff */
[----:B------:R1:W-:Y:S01]  /*3e80*/  STL.64 [R1], R14 ;  /* 0x0000000e01007387 */ /* 0x0003e20000100a00 */
[----:B------:R-:W-:-:S02]  /*3e90*/  LEA R234, P0, R7, R208, 0x1 ;  /* 0x000000d007ea7211 */ /* 0x000fc400078008ff */
[----:B------:R-:W-:Y:S01]  /*3ea0*/  LEA R216, P1, R4, R208, 0x1 ;  /* 0x000000d004d87211 */ /* 0x000fe200078208ff */
[----:B------:R-:W-:Y:S01]  /*3eb0*/  IMAD R5, R6, 0x4, R4 ;  /* 0x0000000406057824 */ /* 0x000fe200078e0204 */
[----:B------:R-:W-:Y:S01]  /*3ec0*/  LEA.HI.X.SX32 R235, R7, R0, 0x1, P0 ;  /* 0x0000000007eb7211 */ /* 0x000fe200000f0eff */
[----:B------:R-:W-:Y:S01]  /*3ed0*/  IMAD.MOV.U32 R7, RZ, RZ, RZ ;  /* 0x000000ffff077224 */ /* 0x000fe200078e00ff */
[-C--:B------:R-:W-:Y:S01]  /*3ee0*/  LEA R220, P0, R2, R208.reuse, 0x1 ;  /* 0x000000d002dc7211 */ /* 0x080fe200078008ff */
[C---:B0-----:R-:W-:Y:S01]  /*3ef0*/  IMAD R16, R3.reuse, 0x14, RZ ;  /* 0x0000001403107824 */ /* 0x041fe200078e02ff */
[----:B------:R-:W-:Y:S01]  /*3f00*/  LEA R6, R6, R5, 0x2 ;  /* 0x0000000506067211 */ /* 0x000fe200078e10ff */
[----:B------:R-:W-:Y:S01]  /*3f10*/  IMAD R17, R3, 0x15, RZ ;  /* 0x0000001503117824 */ /* 0x000fe200078e02ff */
[-C--:B------:R-:W-:Y:S01]  /*3f20*/  LEA R212, P2, R5, R208.reuse, 0x1 ;  /* 0x000000d005d47211 */ /* 0x080fe200078408ff */
[C---:B-1----:R-:W-:Y:S01]  /*3f30*/  IMAD R14, R3.reuse, 0x12, RZ ;  /* 0x00000012030e7824 */ /* 0x042fe200078e02ff */
[----:B------:R-:W-:Y:S01]  /*3f40*/  LEA R208, P3, R6, R208, 0x1 ;  /* 0x000000d006d07211 */ /* 0x000fe200078608ff */
[C---:B------:R-:W-:Y:S01]  /*3f50*/  IMAD R15, R3.reuse, 0x13, RZ ;  /* 0x00000013030f7824 */ /* 0x040fe200078e02ff */
[-C--:B------:R-:W-:Y:S01]  /*3f60*/  LEA.HI.X.SX32 R221, R2, R0.reuse, 0x1, P0 ;  /* 0x0000000002dd7211 */ /* 0x080fe200000f0eff */
[C---:B------:R-:W-:Y:S01]  /*3f70*/  IMAD R2, R3.reuse, 0x9, RZ ;  /* 0x0000000903027824 */ /* 0x040fe200078e02ff */
[-C--:B------:R-:W-:Y:S01]  /*3f80*/  LEA.HI.X.SX32 R217, R4, R0.reuse, 0x1, P1 ;  /* 0x0000000004d97211 */ /* 0x080fe200008f0eff */
[----:B------:R-:W-:Y:S01]  /*3f90*/  IMAD R4, R3, 0xa, RZ ;  /* 0x0000000a03047824 */ /* 0x000fe200078e02ff */
[-C--:B------:R-:W-:Y:S01]  /*3fa0*/  LEA.HI.X.SX32 R213, R5, R0.reuse, 0x1, P2 ;  /* 0x0000000005d57211 */ /* 0x080fe200010f0eff */
[----:B------:R-:W-:Y:S01]  /*3fb0*/  IMAD.WIDE R128, R2, 0x2, R152 ;  /* 0x0000000202807825 */ /* 0x000fe200078e0298 */
[----:B------:R-:W-:-:S02]  /*3fc0*/  LEA.HI.X.SX32 R209, R6, R0, 0x1, P3 ;  /* 0x0000000006d17211 */ /* 0x000fc400018f0eff */
[----:B------:R-:W-:Y:S01]  /*3fd0*/  LOP3.LUT P0, RZ, R249, 0x7, RZ, 0xc0, !PT ;  /* 0x00000007f9ff7812 */ /* 0x000fe2000780c0ff */
[----:B------:R-:W-:Y:S01]  /*3fe0*/  IMAD.SHL.U32 R0, R3, 0x8, RZ ;  /* 0x0000000803007824 */ /* 0x000fe200078e00ff */
[----:B------:R-:W-:Y:S01]  /*3ff0*/  LOP3.LUT P1, RZ, R249, 0x3, RZ, 0xc0, !PT ;  /* 0x00000003f9ff7812 */ /* 0x000fe2000782c0ff */
[----:B------:R-:W-:Y:S01]  /*4000*/  IMAD R5, R3, 0xb, RZ ;  /* 0x0000000b03057824 */ /* 0x000fe200078e02ff */
[----:B------:R-:W-:Y:S01]  /*4010*/  MOV R8, RZ ;  /* 0x000000ff00087202 */ /* 0x000fe20000000f00 */
[----:B------:R-:W-:-:S04]  /*4020*/  IMAD.WIDE R124, R0, 0x2, R152 ;  /* 0x00000002007c7825 */ /* 0x000fc800078e0298 */
[----:B------:R-:W-:Y:S01]  /*4030*/  IMAD.WIDE R126, R0, 0x2, R154 ;  /* 0x00000002007e7825 */ /* 0x000fe200078e029a */
[----:B------:R0:W-:Y:S03]  /*4040*/  STL.64 [R1+0x720], R124 ;  /* 0x0007207c01007387 */ /* 0x0001e60000100a00 */
[C---:B------:R-:W-:Y:S01]  /*4050*/  IMAD R6, R3.reuse, 0xc, RZ ;  /* 0x0000000c03067824 */ /* 0x040fe200078e02ff */
[----:B------:R1:W-:Y:S01]  /*4060*/  STL.64 [R1+0x718], R126 ;  /* 0x0007187e01007387 */ /* 0x0003e20000100a00 */
[----:B------:R-:W-:-:S03]  /*4070*/  IMAD R3, R3, 0x3f, RZ ;  /* 0x0000003f03037824 */ /* 0x000fc600078e02ff */
[----:B------:R3:W-:Y:S01]  /*4080*/  STL.64 [R1+0x710], R128 ;  /* 0x0007108001007387 */ /* 0x0007e20000100a00 */
[----:B0-----:R-:W-:-:S04]  /*4090*/  IMAD.WIDE R124, R2, 0x2, R154 ;  /* 0x00000002027c7825 */ /* 0x001fc800078e029a */
[C---:B-1----:R-:W-:Y:S01]  /*40a0*/  IMAD.WIDE R126, R4.reuse, 0x2, R152 ;  /* 0x00000002047e7825 */ /* 0x042fe200078e0298 */
[----:B------:R0:W-:Y:S03]  /*40b0*/  STL.64 [R1+0x708], R124 ;  /* 0x0007087c01007387 */ /* 0x0001e60000100a00 */
[----:B---3--:R-:W-:Y:S01]  /*40c0*/  IMAD.WIDE R128, R4, 0x2, R154 ;  /* 0x0000000204807825 */ /* 0x008fe200078e029a */
[----:B------:R1:W-:Y:S04]  /*40d0*/  STL.64 [R1+0x700], R126 ;  /* 0x0007007e01007387 */ /* 0x0003e80000100a00 */
[----:B------:R-:W-:Y:S01]  /*40e0*/  STL.64 [R1+0x6f8], R128 ;  /* 0x0006f88001007387 */ /* 0x000fe20000100a00 */
[----:B0-----:R-:W-:-:S04]  /*40f0*/  IMAD.WIDE R124, R5, 0x2, R152 ;  /* 0x00000002057c7825 */ /* 0x001fc800078e0298 */
[----:B-1----:R-:W-:Y:S01]  /*4100*/  IMAD.WIDE R126, R5, 0x2, R154 ;  /* 0x00000002057e7825 */ /* 0x002fe200078e029a */
[----:B------:R0:W-:Y:S03]  /*4110*/  STL.64 [R1+0x6f0], R124 ;  /* 0x0006f07c01007387 */ /* 0x0001e60000100a00 */
[C---:B------:R-:W-:Y:S01]  /*4120*/  IMAD.WIDE R4, R6.reuse, 0x2, R152 ;  /* 0x0000000206047825 */ /* 0x040fe200078e0298 */
[----:B------:R1:W-:Y:S04]  /*4130*/  STL.64 [R1+0x6e8], R126 ;  /* 0x0006e87e01007387 */ /* 0x0003e80000100a00 */
[----:B------:R3:W-:Y:S01]  /*4140*/  STL.64 [R1+0x6e0], R4 ;  /* 0x0006e00401007387 */ /* 0x0007e20000100a00 */
[----:B0-----:R-:W-:-:S04]  /*4150*/  IMAD.WIDE R124, R6, 0x2, R154 ;  /* 0x00000002067c7825 */ /* 0x001fc800078e029a */
[C---:B-1----:R-:W-:Y:S01]  /*4160*/  IMAD.WIDE R126, R9.reuse, 0x2, R152 ;  /* 0x00000002097e7825 */ /* 0x042fe200078e0298 */
[----:B------:R0:W-:Y:S03]  /*4170*/  STL.64 [R1+0x6d8], R124 ;  /* 0x0006d87c01007387 */ /* 0x0001e60000100a00 */
[----:B---3--:R-:W-:Y:S01]  /*4180*/  IMAD.WIDE R4, R9, 0x2, R154 ;  /* 0x0000000209047825 */ /* 0x008fe200078e029a */
[----:B------:R1:W-:Y:S04]  /*4190*/  STL.64 [R1+0x6d0], R126 ;  /* 0x0006d07e01007387 */ /* 0x0003e80000100a00 */
[----:B------:R3:W-:Y:S01]  /*41a0*/  STL.64 [R1+0x6c8], R4 ;  /* 0x0006c80401007387 */ /* 0x0007e20000100a00 */
[----:B0-----:R-:W-:-:S04]  /*41b0*/  IMAD.WIDE R124, R10, 0x2, R152 ;  /* 0x000000020a7c7825 */ /* 0x001fc800078e0298 */
[----:B-1----:R-:W-:Y:S01]  /*41c0*/  IMAD.WIDE R126, R10, 0x2, R154 ;  /* 0x000000020a7e7825 */ /* 0x002fe200078e029a */
[----:B------:R0:W-:Y:S03]  /*41d0*/  STL.64 [R1+0x6c0], R124 ;  /* 0x0006c07c01007387 */ /* 0x0001e60000100a00 */
[C---:B---3--:R-:W-:Y:S01]  /*41e0*/  IMAD.WIDE R4, R11.reuse, 0x2, R152 ;  /* 0x000000020b047825 */ /* 0x048fe200078e0298 */
[----:B------:R-:W-:Y:S04]  /*41f0*/  STL.64 [R1+0x6b8], R126 ;  /* 0x0006b87e01007387 */ /* 0x000fe80000100a00 */
[----:B------:R1:W-:Y:S01]  /*4200*/  STL.64 [R1+0x6b0], R4 ;  /* 0x0006b00401007387 */ /* 0x0003e20000100a00 */
[----:B0-----:R-:W-:-:S04]  /*4210*/  IMAD.WIDE R124, R11, 0x2, R154 ;  /* 0x000000020b7c7825 */ /* 0x001fc800078e029a */
[C---:B------:R-:W-:Y:S01]  /*4220*/  IMAD.WIDE R10, R12.reuse, 0x2, R152 ;  /* 0x000000020c0a7825 */ /* 0x040fe200078e0298 */
[----:B------:R0:W-:Y:S03]  /*4230*/  STL.64 [R1+0x6a8], R124 ;  /* 0x0006a87c01007387 */ /* 0x0001e60000100a00 */
[----:B-1----:R-:W-:Y:S01]  /*4240*/  IMAD.WIDE R4, R12, 0x2, R154 ;  /* 0x000000020c047825 */ /* 0x002fe200078e029a */
[----:B------:R1:W-:Y:S04]  /*4250*/  STL.64 [R1+0x6a0], R10 ;  /* 0x0006a00a01007387 */ /* 0x0003e80000100a00 */
[----:B------:R3:W-:Y:S01]  /*4260*/  STL.64 [R1+0x698], R4 ;  /* 0x0006980401007387 */ /* 0x0007e20000100a00 */
[----:B0-----:R-:W-:-:S04]  /*4270*/  IMAD.WIDE R124, R13, 0x2, R152 ;  /* 0x000000020d7c7825 */ /* 0x001fc800078e0298 */
[----:B-1----:R-:W-:Y:S01]  /*4280*/  IMAD.WIDE R10, R13, 0x2, R154 ;  /* 0x000000020d0a7825 */ /* 0x002fe200078e029a */
[----:B------:R-:W-:Y:S03]  /*4290*/  STL.64 [R1+0x690], R124 ;  /* 0x0006907c01007387 */ /* 0x000fe60000100a00 */
[C---:B---3--:R-:W-:Y:S01]  /*42a0*/  IMAD.WIDE R4, R14.reuse, 0x2, R152 ;  /* 0x000000020e047825 */ /* 0x048fe200078e0298 */
[----:B------:R0:W-:Y:S03]  /*42b0*/  STL.64 [R1+0x688], R10 ;  /* 0x0006880a01007387 */ /* 0x0001e60000100a00 */
[----:B------:R-:W-:Y:S01]  /*42c0*/  IMAD.WIDE R12, R14, 0x2, R154 ;  /* 0x000000020e0c7825 */ /* 0x000fe200078e029a */
[----:B------:R1:W-:Y:S04]  /*42d0*/  STL.64 [R1+0x680], R4 ;  /* 0x0006800401007387 */ /* 0x0003e80000100a00 */
[----:B------:R3:W-:Y:S01]  /*42e0*/  STL.64 [R1+0x678], R12 ;  /* 0x0006780c01007387 */ /* 0x0007e20000100a00 */
[----:B0-----:R-:W-:-:S04]  /*42f0*/  IMAD.WIDE R10, R15, 0x2, R152 ;  /* 0x000000020f0a7825 */ /* 0x001fc800078e0298 */
[----:B-1----:R-:W-:Y:S01]  /*4300*/  IMAD.WIDE R4, R15, 0x2, R154 ;  /* 0x000000020f047825 */ /* 0x002fe200078e029a */
[----:B------:R0:W-:Y:S03]  /*4310*/  STL.64 [R1+0x670], R10 ;  /* 0x0006700a01007387 */ /* 0x0001e60000100a00 */
[C---:B---3--:R-:W-:Y:S01]  /*4320*/  IMAD.WIDE R12, R16.reuse, 0x2, R152 ;  /* 0x00000002100c7825 */ /* 0x048fe200078e0298 */
        /* <DEDUP_REMOVED lines=173> */
[----:B------:R-:W-:Y:S01]  /*4e00*/  IMAD.WIDE R2, R3, 0x2, R154 ;  /* 0x0000000203027825 */ /* 0x000fe200078e029a */
[----:B------:R3:W-:Y:S04]  /*4e10*/  STL.64 [R1+0x3b0], R4 ;  /* 0x0003b00401007387 */ /* 0x0007e80000100a00 */
[----:B--2---:R3:W-:Y:S02]  /*4e20*/  STL.64 [R1+0x3a8], R2 ;  /* 0x0003a80201007387 */ /* 0x0047e40000100a00 */
.L_x_1:
[----:B------:R-:W2:Y:S04]  /*4e30*/  LDL.64 R28, [R1+0x710] ;  /* 0x00071000011c7983 */ /* 0x000ea80000100a00 */
[----:B------:R-:W4:Y:S04]  /*4e40*/  LDL.64 R26, [R1+0x700] ;  /* 0x00070000011a7983 */ /* 0x000f280000100a00 */
[----:B------:R-:W5:Y:S04]  /*4e50*/  LDL.64 R24, [R1+0x6f0] ;  /* 0x0006f00001187983 */ /* 0x000f680000100a00 */
[----:B---3--:R-:W3:Y:S04]  /*4e60*/  LDL.64 R32, [R1+0x6f8] ;  /* 0x0006f80001207983 */ /* 0x008ee80000100a00 */
[----:B------:R-:W3:Y:S04]  /*4e70*/  LDL.64 R22, [R1+0x6d0] ;  /* 0x0006d00001167983 */ /* 0x000ee80000100a00 */
        /* <DEDUP_REMOVED lines=8> */
[----:B------:R-:W3:Y:S01]  /*4f00*/  LDL.64 R38, [R1+0x698] ;  /* 0x0006980001267983 */ /* 0x000ee20000100a00 */
[----:B------:R-:W-:-:S03]  /*4f10*/  IMAD.WIDE R10, R7, 0x2, R154 ;  /* 0x00000002070a7825 */ /* 0x000fc600078e029a */
[----:B------:R-:W3:Y:S04]  /*4f20*/  LDL.64 R44, [R1+0x660] ;  /* 0x00066000012c7983 */ /* 0x000ee80000100a00 */
[----:B------:R-:W3:Y:S04]  /*4f30*/  LDG.E.U16 R171, desc[UR10][R10.64] ;  /* 0x0000000a0aab7981 */ /* 0x000ee8000c1e1500 */
        /* <DEDUP_REMOVED lines=28> */
[----:B------:R0:W3:Y:S04]  /*5100*/  LDG.E.U16 R172, desc[UR10][R172.64] ;  /* 0x0000000aacac7981 */ /* 0x0000e8000c1e1500 */
[----:B------:R-:W3:Y:S04]  /*5110*/  LDL.64 R222, [R1+0x3f8] ;  /* 0x0003f80001de7983 */ /* 0x000ee80000100a00 */
[----:B------:R-:W3:Y:S01]  /*5120*/  LDL.64 R218, [R1+0x448] ;  /* 0x0004480001da7983 */ /* 0x000ee20000100a00 */
[----:B0-----:R-:W0:Y:S03]  /*5130*/  LDC R173, c[0x0][0x3c4] ;  /* 0x0000f100ffad7b82 */ /* 0x001e260000000800 */
[----:B------:R-:W3:Y:S04]  /*5140*/  LDL.64 R232, [R1+0x3d0] ;  /* 0x0003d00001e87983 */ /* 0x000ee80000100a00 */
[----:B------:R-:W3:Y:S04]  /*5150*/  LDL.64 R228, [R1+0x430] ;  /* 0x0004300001e47983 */ /* 0x000ee80000100a00 */
[----:B------:R-:W3:Y:S04]  /*5160*/  LDL.64 R226, [R1+0x3b8] ;  /* 0x0003b80001e27983 */ /* 0x000ee80000100a00 */
[----:B------:R-:W3:Y:S04]  /*5170*/  LDL.64 R244, [R1+0x388] ;  /* 0x0003880001f47983 */ /* 0x000ee80000100a00 */
[----:B------:R-:W3:Y:S04]  /*5180*/  LDL.64 R240, [R1+0x380] ;  /* 0x0003800001f07983 */ /* 0x000ee80000100a00 */
[----:B------:R-:W3:Y:S01]  /*5190*/  LDL.64 R236, [R1+0x378] ;  /* 0x0003780001ec7983 */ /* 0x000ee20000100a00 */
[----:B--2---:R-:W-:-:S03]  /*51a0*/  IMAD.WIDE R140, R7, 0x2, R28 ;  /* 0x00000002078c7825 */ /* 0x004fc600078e021c */
[----:B------:R-:W2:Y:S01]  /*51b0*/  LDL.64 R28, [R1+0x6b0] ;  /* 0x0006b000011c7983 */ /* 0x000ea20000100a00 */
[----:B----4-:R-:W-:-:S03]  /*51c0*/  IMAD.WIDE R130, R7, 0x2, R26 ;  /* 0x0000000207827825 */ /* 0x010fc600078e021a */
[----:B------:R-:W4:Y:S01]  /*51d0*/  LDL.64 R26, [R1+0x6a8] ;  /* 0x0006a800011a7983 */ /* 0x000f220000100a00 */
[----:B-----5:R-:W-:-:S03]  /*51e0*/  IMAD.WIDE R120, R7, 0x2, R24 ;  /* 0x0000000207787825 */ /* 0x020fc600078e0218 */
[----:B------:R-:W5:Y:S01]  /*51f0*/  LDL.64 R24, [R1+0x680] ;  /* 0x0006800001187983 */ /* 0x000f620000100a00 */
[----:B---3--:R-:W-:-:S03]  /*5200*/  IMAD.WIDE R10, R7, 0x2, R32 ;  /* 0x00000002070a7825 */ /* 0x008fc600078e0220 */
[----:B------:R-:W3:Y:S04]  /*5210*/  LDL.64 R32, [R1+0x688] ;  /* 0x0006880001207983 */ /* 0x000ee80000100a00 */
[----:B------:R1:W3:Y:S01]  /*5220*/  LDG.E.U16 R129, desc[UR10][R10.64] ;  /* 0x0000000a0a817981 */ /* 0x0002e2000c1e1500 */
[----:B------:R-:W-:-:S03]  /*5230*/  IMAD.WIDE R12, R7, 0x2, R12 ;  /* 0x00000002070c7825 */ /* 0x000fc600078e020c */
[----:B------:R-:W3:Y:S04]  /*5240*/  LDG.E.U16 R120, desc[UR10][R120.64] ;  /* 0x0000000a78787981 */ /* 0x000ee8000c1e1500 */
[----:B------:R0:W3:Y:S01]  /*5250*/  LDG.E.U16 R139, desc[UR10][R12.64] ;  /* 0x0000000a0c8b7981 */ /* 0x0000e2000c1e1500 */
[----:B-1----:R-:W-:-:S03]  /*5260*/  IMAD.WIDE R10, R7, 0x2, R22 ;  /* 0x00000002070a7825 */ /* 0x002fc600078e0216 */
[----:B------:R-:W3:Y:S01]  /*5270*/  LDL.64 R22, [R1+0x678] ;  /* 0x0006780001167983 */ /* 0x000ee20000100a00 */
[----:B------:R-:W-:-:S03]  /*5280*/  IMAD.WIDE R16, R7, 0x2, R16 ;  /* 0x0000000207107825 */ /* 0x000fc600078e0210 */
[----:B------:R1:W3:Y:S01]  /*5290*/  LDG.E.U16 R37, desc[UR10][R10.64] ;  /* 0x0000000a0a257981 */ /* 0x0002e2000c1e1500 */
[----:B0-----:R-:W-:-:S03]  /*52a0*/  IMAD.WIDE R12, R7, 0x2, R18 ;  /* 0x00000002070c7825 */ /* 0x001fc600078e0212 */
[----:B------:R0:W3:Y:S01]  /*52b0*/  LDG.E.U16 R47, desc[UR10][R16.64] ;  /* 0x0000000a102f7981 */ /* 0x0000e2000c1e1500 */
[----:B------:R-:W-:-:S03]  /*52c0*/  IMAD.WIDE R14, R7, 0x2, R14 ;  /* 0x00000002070e7825 */ /* 0x000fc600078e020e */
[----:B------:R0:W3:Y:S01]  /*52d0*/  LDG.E.U16 R119, desc[UR10][R12.64] ;  /* 0x0000000a0c777981 */ /* 0x0000e2000c1e1500 */
[----:B-1----:R-:W-:-:S03]  /*52e0*/  IMAD.WIDE R10, R7, 0x2, R40 ;  /* 0x00000002070a7825 */ /* 0x002fc600078e0228 */
[----:B------:R2:W3:Y:S01]  /*52f0*/  LDG.E.U16 R46, desc[UR10][R14.64] ;  /* 0x0000000a0e2e7981 */ /* 0x0004e2000c1e1500 */
[----:B0-----:R-:W-:-:S03]  /*5300*/  IMAD.WIDE R16, R7, 0x2, R30 ;  /* 0x0000000207107825 */ /* 0x001fc600078e021e */
[----:B------:R-:W3:Y:S01]  /*5310*/  LDL.64 R30, [R1+0x658] ;  /* 0x00065800011e7983 */ /* 0x000ee20000100a00 */
[----:B------:R-:W-:-:S03]  /*5320*/  IMAD.WIDE R12, R7, 0x2, R20 ;  /* 0x00000002070c7825 */ /* 0x000fc600078e0214 */
[----:B------:R-:W3:Y:S04]  /*5330*/  LDL.64 R20, [R1+0x670] ;  /* 0x0006700001147983 */ /* 0x000ee80000100a00 */
[----:B------:R4:W3:Y:S04]  /*5340*/  LDG.E.U16 R36, desc[UR10][R12.64] ;  /* 0x0000000a0c247981 */ /* 0x0008e8000c1e1500 */
[----:B------:R-:W3:Y:S04]  /*5350*/  LDL.64 R40, [R1+0x630] ;  /* 0x0006300001287983 */ /* 0x000ee80000100a00 */
[----:B------:R-:W3:Y:S04]  /*5360*/  LDL.64 R18, [R1+0x690] ;  /* 0x0006900001127983 */ /* 0x000ee80000100a00 */
[----:B------:R-:W3:Y:S01]  /*5370*/  LDG.E.U16 R130, desc[UR10][R130.64] ;  /* 0x0000000a82827981 */ /* 0x000ee2000c1e1500 */
[----:B------:R-:W-:-:S03]  /*5380*/  SHF.L.U32 R0, R173, 0x1, RZ ;  /* 0x00000001ad007819 */ /* 0x000fc600000006ff */
[----:B------:R-:W3:Y:S01]  /*5390*/  LDG.E.U16 R140, desc[UR10][R140.64] ;  /* 0x0000000a8c8c7981 */ /* 0x000ee2000c1e1500 */
[----:B--2---:R-:W-:-:S03]  /*53a0*/  IMAD.WIDE R14, R7, 0x2, R28 ;  /* 0x00000002070e7825 */ /* 0x004fc600078e021c */
[----:B------:R-:W2:Y:S01]  /*53b0*/  LDL.64 R28, [R1+0x650] ;  /* 0x00065000011c7983 */ /* 0x000ea20000100a00 */
[----:B----4-:R-:W-:-:S03]  /*53c0*/  IMAD.WIDE R12, R7, 0x2, R26 ;  /* 0x00000002070c7825 */ /* 0x010fc600078e021a */
[----:B------:R0:W4:Y:S04]  /*53d0*/  LDG.E.U16 R27, desc[UR10][R10.64] ;  /* 0x0000000a0a1b7981 */ /* 0x000128000c1e1500 */
[----:B------:R-:W4:Y:S04]  /*53e0*/  LDG.E.U16 R15, desc[UR10][R14.64] ;  /* 0x0000000a0e0f7981 */ /* 0x000f28000c1e1500 */
[----:B------:R-:W4:Y:S01]  /*53f0*/  LDG.E.U16 R26, desc[UR10][R16.64] ;  /* 0x0000000a101a7981 */ /* 0x000f22000c1e1500 */
[----:B0-----:R-:W-:-:S03]  /*5400*/  IMAD.WIDE R10, R7, 0x2, R34 ;  /* 0x00000002070a7825 */ /* 0x001fc600078e0222 */
[----:B------:R-:W4:Y:S04]  /*5410*/  LDL.64 R34, [R1+0x648] ;  /* 0x0006480001227983 */ /* 0x000f280000100a00 */
[----:B------:R5:W4:Y:S04]  /*5420*/  LDG.E.U16 R167, desc[UR10][R10.64] ;  /* 0x0000000a0aa77981 */ /* 0x000b28000c1e1500 */
[----:B------:R0:W4:Y:S01]  /*5430*/  LDG.E.U16 R14, desc[UR10][R12.64] ;  /* 0x0000000a0c0e7981 */ /* 0x000122000c1e1500 */
[----:B-----5:R-:W-:-:S03]  /*5440*/  IMAD.WIDE R10, R7, 0x2, R24 ;  /* 0x00000002070a7825 */ /* 0x020fc600078e0218 */
[----:B------:R-:W5:Y:S01]  /*5450*/  LDL.64 R24, [R1+0x628] ;  /* 0x0006280001187983 */ /* 0x000f620000100a00 */
[----:B0-----:R-:W-:-:S03]  /*5460*/  IMAD.WIDE R12, R7, 0x2, R38 ;  /* 0x00000002070c7825 */ /* 0x001fc600078e0226 */
[----:B------:R-:W5:Y:S01]  /*5470*/  LDL.64 R38, [R1+0x620] ;  /* 0x0006200001267983 */ /* 0x000f620000100a00 */
[----:B---3--:R-:W-:-:S03]  /*5480*/  IMAD.WIDE R16, R7, 0x2, R32 ;  /* 0x0000000207107825 */ /* 0x008fc600078e0220 */
[----:B------:R0:W3:Y:S04]  /*5490*/  LDG.E.U16 R166, desc[UR10][R12.64] ;  /* 0x0000000a0ca67981 */ /* 0x0000e8000c1e1500 */
[----:B------:R-:W3:Y:S04]  /*54a0*/  LDL.64 R32, [R1+0x610] ;  /* 0x0006100001207983 */ /* 0x000ee80000100a00 */
[----:B------:R1:W3:Y:S01]  /*54b0*/  LDG.E.U16 R128, desc[UR10][R10.64] ;  /* 0x0000000a0a807981 */ /* 0x0002e2000c1e1500 */
[----:B0-----:R-:W-:-:S03]  /*54c0*/  IMAD.WIDE R12, R7, 0x2, R22 ;  /* 0x00000002070c7825 */ /* 0x001fc600078e0216 */
[----:B------:R-:W3:Y:S04]  /*54d0*/  LDL.64 R22, [R1+0x608] ;  /* 0x0006080001167983 */ /* 0x000ee80000100a00 */
[----:B------:R0:W3:Y:S01]  /*54e0*/  LDG.E.U16 R137, desc[UR10][R16.64] ;  /* 0x0000000a10897981 */ /* 0x0000e2000c1e1500 */
[----:B-1----:R-:W-:-:S03]  /*54f0*/  IMAD.WIDE R10, R7, 0x2, R20 ;  /* 0x00000002070a7825 */ /* 0x002fc600078e0214 */
[----:B------:R1:W3:Y:S04]  /*5500*/  LDG.E.U16 R127, desc[UR10][R12.64] ;  /* 0x0000000a0c7f7981 */ /* 0x0002e8000c1e1500 */
[----:B------:R-:W3:Y:S01]  /*5510*/  LDG.E.U16 R118, desc[UR10][R10.64] ;  /* 0x0000000a0a767981 */ /* 0x000ee2000c1e1500 */
[----:B0-----:R-:W-:-:S03]  /*5520*/  IMAD.WIDE R16, R7, 0x2, R44 ;  /* 0x0000000207107825 */ /* 0x001fc600078e022c */
[----:B------:R-:W3:Y:S01]  /*5530*/  LDL.64 R20, [R1+0x618] ;  /* 0x0006180001147983 */ /* 0x000ee20000100a00 */
[----:B-1----:R-:W-:-:S03]  /*5540*/  IMAD.WIDE R12, R7, 0x2, R30 ;  /* 0x00000002070c7825 */ /* 0x002fc600078e021e */
[----:B------:R-:W3:Y:S04]  /*5550*/  LDL.64 R30, [R1+0x600] ;  /* 0x00060000011e7983 */ /* 0x000ee80000100a00 */
[----:B------:R-:W3:Y:S04]  /*5560*/  LDG.E.U16 R45, desc[UR10][R16.64] ;  /* 0x0000000a102d7981 */ /* 0x000ee8000c1e1500 */
[----:B------:R0:W3:Y:S02]  /*5570*/  LDG.E.U16 R44, desc[UR10][R12.64] ;  /* 0x0000000a0c2c7981 */ /* 0x0000e4000c1e1500 */
[----:B0-----:R-:W-:-:S02]  /*5580*/  IMAD.WIDE R12, R7, 0x2, R42 ;  /* 0x00000002070c7825 */ /* 0x001fc400078e022a */
[----:B------:R-:W3:Y:S02]  /*5590*/  LDL.64 R42, [R1+0x5d8] ;  /* 0x0005d800012a7983 */ /* 0x000ee40000100a00 */
[C---:B--2---:R-:W-:Y:S02]  /*55a0*/  IMAD.WIDE R10, R7.reuse, 0x2, R28 ;  /* 0x00000002070a7825 */ /* 0x044fe400078e021c */
[----:B------:R-:W2:Y:S02]  /*55b0*/  LDL.64 R28, [R1+0x5f8] ;  /* 0x0005f800011c7983 */ /* 0x000ea40000100a00 */
[C---:B----4-:R-:W-:Y:S02]  /*55c0*/  IMAD.WIDE R16, R7.reuse, 0x2, R34 ;  /* 0x0000000207107825 */ /* 0x050fe400078e0222 */
[----:B------:R0:W4:Y:S04]  /*55d0*/  LDG.E.U16 R35, desc[UR10][R10.64] ;  /* 0x0000000a0a237981 */ /* 0x000128000c1e1500 */
[----:B------:R5:W4:Y:S01]  /*55e0*/  LDG.E.U16 R34, desc[UR10][R16.64] ;  /* 0x0000000a10227981 */ /* 0x000b22000c1e1500 */
[----:B0-----:R-:W-:-:S03]  /*55f0*/  IMAD.WIDE R10, R7, 0x2, R40 ;  /* 0x00000002070a7825 */ /* 0x001fc600078e0228 */
[----:B------:R-:W4:Y:S01]  /*5600*/  LDL.64 R40, [R1+0x5c0] ;  /* 0x0005c00001287983 */ /* 0x000f220000100a00 */
[----:B-----5:R-:W-:-:S03]  /*5610*/  IMAD.WIDE R16, R7, 0x2, R24 ;  /* 0x0000000207107825 */ /* 0x020fc600078e0218 */
[----:B------:R-:W5:Y:S04]  /*5620*/  LDG.E.U16 R24, desc[UR10][R12.64] ;  /* 0x0000000a0c187981 */ /* 0x000f68000c1e1500 */
[----:B------:R0:W4:Y:S01]  /*5630*/  LDG.E.U16 R13, desc[UR10][R10.64] ;  /* 0x0000000a0a0d7981 */ /* 0x000122000c1e1500 */
[----:B------:R-:W-:-:S03]  /*5640*/  IMAD.WIDE R18, R7, 0x2, R18 ;  /* 0x0000000207127825 */ /* 0x000fc600078e0212 */
[----:B------:R3:W4:Y:S04]  /*5650*/  LDG.E.U16 R12, desc[UR10][R16.64] ;  /* 0x0000000a100c7981 */ /* 0x000728000c1e1500 */
[----:B------:R1:W4:Y:S01]  /*5660*/  LDG.E.U16 R138, desc[UR10][R18.64] ;  /* 0x0000000a128a7981 */ /* 0x000322000c1e1500 */
[----:B0-----:R-:W-:-:S03]  /*5670*/  IMAD.WIDE R10, R7, 0x2, R38 ;  /* 0x00000002070a7825 */ /* 0x001fc600078e0226 */
[----:B------:R-:W4:Y:S01]  /*5680*/  LDL.64 R38, [R1+0x5c8] ;  /* 0x0005c80001267983 */ /* 0x000f220000100a00 */
[----:B---3--:R-:W-:-:S03]  /*5690*/  IMAD.WIDE R16, R7, 0x2, R22 ;  /* 0x0000000207107825 */ /* 0x008fc600078e0216 */
[----:B------:R-:W3:Y:S01]  /*56a0*/  LDL.64 R22, [R1+0x5b0] ;  /* 0x0005b00001167983 */ /* 0x000ee20000100a00 */
[----:B-1----:R-:W-:-:S03]  /*56b0*/  IMAD.WIDE R18, R7, 0x2, R114 ;  /* 0x0000000207127825 */ /* 0x002fc600078e0272 */
[----:B------:R-:W3:Y:S04]  /*56c0*/  LDL.64 R114, [R1+0x5e0] ;  /* 0x0005e00001727983 */ /* 0x000ee80000100a00 */
[----:B------:R0:W5:Y:S01]  /*56d0*/  LDG.E.U16 R117, desc[UR10][R18.64] ;  /* 0x0000000a12757981 */ /* 0x000162000c1e1500 */
[----:B------:R-:W-:-:S03]  /*56e0*/  IMAD.WIDE R20, R7, 0x2, R20 ;  /* 0x0000000207147825 */ /* 0x000fc600078e0214 */
[----:B------:R-:W5:Y:S04]  /*56f0*/  LDG.E.U16 R149, desc[UR10][R10.64] ;  /* 0x0000000a0a957981 */ /* 0x000f68000c1e1500 */
[----:B------:R-:W5:Y:S01]  /*5700*/  LDG.E.U16 R148, desc[UR10][R20.64] ;  /* 0x0000000a14947981 */ /* 0x000f62000c1e1500 */
[----:B0-----:R-:W-:-:S03]  /*5710*/  IMAD.WIDE R18, R7, 0x2, R112 ;  /* 0x0000000207127825 */ /* 0x001fc600078e0270 */
[----:B------:R-:W5:Y:S04]  /*5720*/  LDL.64 R112, [R1+0x5d0] ;  /* 0x0005d00001707983 */ /* 0x000f680000100a00 */
[----:B------:R0:W5:Y:S04]  /*5730*/  LDG.E.U16 R25, desc[UR10][R18.64] ;  /* 0x0000000a12197981 */ /* 0x000168000c1e1500 */
[----:B------:R2:W5:Y:S01]  /*5740*/  LDG.E.U16 R135, desc[UR10][R16.64] ;  /* 0x0000000a10877981 */ /* 0x000562000c1e1500 */
[----:B0-----:R-:W-:-:S03]  /*5750*/  IMAD.WIDE R18, R7, 0x2, R32 ;  /* 0x0000000207127825 */ /* 0x001fc600078e0220 */
[----:B------:R-:W5:Y:S01]  /*5760*/  LDL.64 R32, [R1+0x5b8] ;  /* 0x0005b80001207983 */ /* 0x000f620000100a00 */
[----:B------:R-:W-:-:S03]  /*5770*/  IMAD.WIDE R10, R7, 0x2, R30 ;  /* 0x00000002070a7825 */ /* 0x000fc600078e021e */
[----:B------:R-:W5:Y:S01]  /*5780*/  LDL.64 R30, [R1+0x590] ;  /* 0x00059000011e7983 */ /* 0x000f620000100a00 */
[----:B------:R-:W-:-:S03]  /*5790*/  IMAD.WIDE R20, R7, 0x2, R124 ;  /* 0x0000000207147825 */ /* 0x000fc600078e027c */
[----:B------:R-:W5:Y:S04]  /*57a0*/  LDG.E.U16 R126, desc[UR10][R10.64] ;  /* 0x0000000a0a7e7981 */ /* 0x000f68000c1e1500 */
[----:B------:R4:W5:Y:S04]  /*57b0*/  LDG.E.U16 R116, desc[UR10][R20.64] ;  /* 0x0000000a14747981 */ /* 0x000968000c1e1500 */
[----:B------:R0:W5:Y:S01]  /*57c0*/  LDG.E.U16 R136, desc[UR10][R18.64] ;  /* 0x0000000a12887981 */ /* 0x000162000c1e1500 */
[----:B--2---:R-:W-:-:S03]  /*57d0*/  IMAD.WIDE R16, R7, 0x2, R28 ;  /* 0x0000000207107825 */ /* 0x004fc600078e021c */
[----:B------:R-:W2:Y:S01]  /*57e0*/  LDL.64 R28, [R1+0x5a0] ;  /* 0x0005a000011c7983 */ /* 0x000ea20000100a00 */
[----:B----4-:R-:W-:-:S03]  /*57f0*/  IMAD.WIDE R20, R7, 0x2, R38 ;  /* 0x0000000207147825 */ /* 0x010fc600078e0226 */
[----:B------:R1:W4:Y:S04]  /*5800*/  LDG.E.U16 R125, desc[UR10][R16.64] ;  /* 0x0000000a107d7981 */ /* 0x000328000c1e1500 */
[----:B------:R-:W4:Y:S01]  /*5810*/  LDL.64 R38, [R1+0x560] ;  /* 0x0005600001267983 */ /* 0x000f220000100a00 */
[----:B---3--:R-:W-:-:S04]  /*5820*/  IMAD.WIDE R10, R7, 0x2, R114 ;  /* 0x00000002070a7825 */ /* 0x008fc800078e0272 */
[C---:B0-----:R-:W-:Y:S02]  /*5830*/  IMAD.WIDE R18, R7.reuse, 0x2, R122 ;  /* 0x0000000207127825 */ /* 0x041fe400078e027a */
[----:B------:R-:W3:Y:S02]  /*5840*/  LDL.64 R122, [R1+0x570] ;  /* 0x00057000017a7983 */ /* 0x000ee40000100a00 */
[C---:B-1----:R-:W-:Y:S02]  /*5850*/  IMAD.WIDE R16, R7.reuse, 0x2, R42 ;  /* 0x0000000207107825 */ /* 0x042fe400078e022a */
[----:B------:R5:W3:Y:S04]  /*5860*/  LDG.E.U16 R43, desc[UR10][R10.64] ;  /* 0x0000000a0a2b7981 */ /* 0x000ae8000c1e1500 */
[----:B------:R0:W3:Y:S04]  /*5870*/  LDG.E.U16 R115, desc[UR10][R18.64] ;  /* 0x0000000a12737981 */ /* 0x0000e8000c1e1500 */
[----:B------:R1:W3:Y:S01]  /*5880*/  LDG.E.U16 R42, desc[UR10][R16.64] ;  /* 0x0000000a102a7981 */ /* 0x0002e2000c1e1500 */
[----:B-----5:R-:W-:-:S03]  /*5890*/  IMAD.WIDE R10, R7, 0x2, R112 ;  /* 0x00000002070a7825 */ /* 0x020fc600078e0270 */
[----:B------:R-:W5:Y:S01]  /*58a0*/  LDL.64 R112, [R1+0x568] ;  /* 0x0005680001707983 */ /* 0x000f620000100a00 */
[----:B0-----:R-:W-:-:S03]  /*58b0*/  IMAD.WIDE R18, R7, 0x2, R40 ;  /* 0x0000000207127825 */ /* 0x001fc600078e0228 */
[----:B------:R-:W5:Y:S01]  /*58c0*/  LDL.64 R40, [R1+0x558] ;  /* 0x0005580001287983 */ /* 0x000f620000100a00 */
[----:B-1----:R-:W-:-:S03]  /*58d0*/  IMAD.WIDE R16, R7, 0x2, R32 ;  /* 0x0000000207107825 */ /* 0x002fc600078e0220 */
[----:B------:R0:W5:Y:S04]  /*58e0*/  LDG.E.U16 R33, desc[UR10][R10.64] ;  /* 0x0000000a0a217981 */ /* 0x000168000c1e1500 */
[----:B------:R1:W5:Y:S01]  /*58f0*/  LDG.E.U16 R32, desc[UR10][R20.64] ;  /* 0x0000000a14207981 */ /* 0x000362000c1e1500 */
[----:B0-----:R-:W-:-:S03]  /*5900*/  IMAD.WIDE R10, R7, 0x2, R22 ;  /* 0x00000002070a7825 */ /* 0x001fc600078e0216 */
[----:B------:R0:W5:Y:S01]  /*5910*/  LDG.E.U16 R23, desc[UR10][R18.64] ;  /* 0x0000000a12177981 */ /* 0x000162000c1e1500 */
[----:B-1----:R-:W-:-:S03]  /*5920*/  IMAD.WIDE R20, R7, 0x2, R160 ;  /* 0x0000000207147825 */ /* 0x002fc600078e02a0 */
[----:B------:R-:W5:Y:S04]  /*5930*/  LDL.64 R160, [R1+0x530] ;  /* 0x0005300001a07983 */ /* 0x000f680000100a00 */
[----:B------:R1:W5:Y:S01]  /*5940*/  LDG.E.U16 R22, desc[UR10][R16.64] ;  /* 0x0000000a10167981 */ /* 0x000362000c1e1500 */
[----:B0-----:R-:W-:-:S03]  /*5950*/  IMAD.WIDE R18, R7, 0x2, R162 ;  /* 0x0000000207127825 */ /* 0x001fc600078e02a2 */
[----:B------:R-:W5:Y:S04]  /*5960*/  LDL.64 R162, [R1+0x538] ;  /* 0x0005380001a27983 */ /* 0x000f680000100a00 */
[----:B------:R-:W5:Y:S01]  /*5970*/  LDG.E.U16 R11, desc[UR10][R10.64] ;  /* 0x0000000a0a0b7981 */ /* 0x000f62000c1e1500 */
[----:B-1----:R-:W-:-:S03]  /*5980*/  IMAD.WIDE R16, R7, 0x2, R30 ;  /* 0x0000000207107825 */ /* 0x002fc600078e021e */
[----:B------:R-:W5:Y:S04]  /*5990*/  LDL.64 R30, [R1+0x548] ;  /* 0x00054800011e7983 */ /* 0x000f680000100a00 */
[----:B------:R0:W5:Y:S04]  /*59a0*/  LDG.E.U16 R134, desc[UR10][R16.64] ;  /* 0x0000000a10867981 */ /* 0x000168000c1e1500 */
[----:B------:R1:W5:Y:S01]  /*59b0*/  LDG.E.U16 R10, desc[UR10][R18.64] ;  /* 0x0000000a120a7981 */ /* 0x000362000c1e1500 */
[----:B0-----:R-:W-:-:S05]  /*59c0*/  IMAD.WIDE R16, R7, 0x2, R132 ;  /* 0x0000000207107825 */ /* 0x001fca00078e0284 */
[----:B------:R-:W5:Y:S01]  /*59d0*/  LDG.E.U16 R124, desc[UR10][R16.64] ;  /* 0x0000000a107c7981 */ /* 0x000f62000c1e1500 */
[----:B-1----:R-:W-:-:S03]  /*59e0*/  IMAD.WIDE R18, R7, 0x2, R146 ;  /* 0x0000000207127825 */ /* 0x002fc600078e0292 */
[----:B------:R-:W5:Y:S04]  /*59f0*/  LDG.E.U16 R146, desc[UR10][R20.64] ;  /* 0x0000000a14927981 */ /* 0x000f68000c1e1500 */
[----:B------:R-:W5:Y:S01]  /*5a00*/  LDG.E.U16 R133, desc[UR10][R18.64] ;  /* 0x0000000a12857981 */ /* 0x000f62000c1e1500 */
[----:B--2---:R-:W-:-:S05]  /*5a10*/  IMAD.WIDE R28, R7, 0x2, R28 ;  /* 0x00000002071c7825 */ /* 0x004fca00078e021c */
[----:B------:R0:W2:Y:S02]  /*5a20*/  LDG.E.U16 R147, desc[UR10][R28.64] ;  /* 0x0000000a1c937981 */ /* 0x0000a4000c1e1500 */
[C---:B0-----:R-:W-:Y:S02]  /*5a30*/  IMAD.WIDE R28, R7.reuse, 0x2, R150 ;  /* 0x00000002071c7825 */ /* 0x041fe400078e0296 */
[----:B------:R-:W2:Y:S02]  /*5a40*/  LDL.64 R150, [R1+0x528] ;  /* 0x0005280001967983 */ /* 0x000ea40000100a00 */
[C---:B----4-:R-:W-:Y:S02]  /*5a50*/  IMAD.WIDE R16, R7.reuse, 0x2, R38 ;  /* 0x0000000207107825 */ /* 0x050fe400078e0226 */
[----:B------:R-:W4:Y:S02]  /*5a60*/  LDL.64 R38, [R1+0x520] ;  /* 0x0005200001267983 */ /* 0x000f240000100a00 */
[----:B---3--:R-:W-:-:S02]  /*5a70*/  IMAD.WIDE R20, R7, 0x2, R122 ;  /* 0x0000000207147825 */ /* 0x008fc400078e027a */
[----:B------:R0:W3:Y:S04]  /*5a80*/  LDG.E.U16 R123, desc[UR10][R28.64] ;  /* 0x0000000a1c7b7981 */ /* 0x0000e8000c1e1500 */
[----:B------:R-:W3:Y:S01]  /*5a90*/  LDG.E.U16 R114, desc[UR10][R20.64] ;  /* 0x0000000a14727981 */ /* 0x000ee2000c1e1500 */
[----:B0-----:R-:W-:-:S03]  /*5aa0*/  IMAD.WIDE R28, R7, 0x2, R158 ;  /* 0x00000002071c7825 */ /* 0x001fc600078e029e */
[----:B------:R-:W3:Y:S01]  /*5ab0*/  LDL.64 R158, [R1+0x508] ;  /* 0x00050800019e7983 */ /* 0x000ee20000100a00 */
[----:B-----5:R-:W-:-:S03]  /*5ac0*/  IMAD.WIDE R18, R7, 0x2, R112 ;  /* 0x0000000207127825 */ /* 0x020fc600078e0270 */
[----:B------:R-:W5:Y:S04]  /*5ad0*/  LDG.E.U16 R28, desc[UR10][R28.64] ;  /* 0x0000000a1c1c7981 */ /* 0x000f68000c1e1500 */
[----:B------:R0:W3:Y:S02]  /*5ae0*/  LDG.E.U16 R113, desc[UR10][R18.64] ;  /* 0x0000000a12717981 */ /* 0x0000e4000c1e1500 */
[C---:B0-----:R-:W-:Y:S02]  /*5af0*/  IMAD.WIDE R18, R7.reuse, 0x2, R40 ;  /* 0x0000000207127825 */ /* 0x041fe400078e0228 */
[----:B------:R0:W5:Y:S04]  /*5b00*/  LDG.E.U16 R41, desc[UR10][R16.64] ;  /* 0x0000000a10297981 */ /* 0x000168000c1e1500 */
[----:B------:R1:W5:Y:S01]  /*5b10*/  LDG.E.U16 R40, desc[UR10][R18.64] ;  /* 0x0000000a12287981 */ /* 0x000362000c1e1500 */
[----:B0-----:R-:W-:-:S03]  /*5b20*/  IMAD.WIDE R16, R7, 0x2, R164 ;  /* 0x0000000207107825 */ /* 0x001fc600078e02a4 */
[----:B------:R-:W5:Y:S04]  /*5b30*/  LDL.64 R164, [R1+0x4c0] ;  /* 0x0004c00001a47983 */ /* 0x000f680000100a00 */
[----:B------:R0:W5:Y:S01]  /*5b40*/  LDG.E.U16 R21, desc[UR10][R16.64] ;  /* 0x0000000a10157981 */ /* 0x000162000c1e1500 */
[----:B-1----:R-:W-:-:S03]  /*5b50*/  IMAD.WIDE R18, R7, 0x2, R162 ;  /* 0x0000000207127825 */ /* 0x002fc600078e02a2 */
[----:B------:R-:W5:Y:S04]  /*5b60*/  LDL.64 R162, [R1+0x4b8] ;  /* 0x0004b80001a27983 */ /* 0x000f680000100a00 */
[----:B------:R-:W5:Y:S01]  /*5b70*/  LDG.E.U16 R20, desc[UR10][R18.64] ;  /* 0x0000000a12147981 */ /* 0x000f62000c1e1500 */
[----:B0-----:R-:W-:-:S03]  /*5b80*/  IMAD.WIDE R16, R7, 0x2, R160 ;  /* 0x0000000207107825 */ /* 0x001fc600078e02a0 */
[----:B------:R-:W5:Y:S04]  /*5b90*/  LDL.64 R160, [R1+0x4b0] ;  /* 0x0004b00001a07983 */ /* 0x000f680000100a00 */
[----:B------:R0:W5:Y:S02]  /*5ba0*/  LDG.E.U16 R9, desc[UR10][R16.64] ;  /* 0x0000000a10097981 */ /* 0x000164000c1e1500 */
[C---:B0-----:R-:W-:Y:S02]  /*5bb0*/  IMAD.WIDE R16, R7.reuse, 0x2, R188 ;  /* 0x0000000207107825 */ /* 0x041fe400078e02bc */
[----:B------:R-:W5:Y:S04]  /*5bc0*/  LDL.64 R188, [R1+0x418] ;  /* 0x0004180001bc7983 */ /* 0x000f680000100a00 */
[----:B------:R0:W5:Y:S02]  /*5bd0*/  LDG.E.U16 R132, desc[UR10][R16.64] ;  /* 0x0000000a10847981 */ /* 0x000164000c1e1500 */
[----:B0-----:R-:W-:-:S02]  /*5be0*/  IMAD.WIDE R16, R7, 0x2, R180 ;  /* 0x0000000207107825 */ /* 0x001fc400078e02b4 */
[----:B------:R-:W5:Y:S02]  /*5bf0*/  LDL.64 R180, [R1+0x4a8] ;  /* 0x0004a80001b47983 */ /* 0x000f640000100a00 */
[C---:B------:R-:W-:Y:S02]  /*5c00*/  IMAD.WIDE R18, R7.reuse, 0x2, R204 ;  /* 0x0000000207127825 */ /* 0x040fe400078e02cc */
[----:B------:R-:W5:Y:S04]  /*5c10*/  LDL.64 R204, [R1+0x490] ;  /* 0x0004900001cc7983 */ /* 0x000f680000100a00 */
[----:B------:R-:W5:Y:S01]  /*5c20*/  LDG.E.U16 R142, desc[UR10][R18.64] ;  /* 0x0000000a128e7981 */ /* 0x000f62000c1e1500 */
[----:B--2---:R-:W-:-:S05]  /*5c30*/  IMAD.WIDE R150, R7, 0x2, R150 ;  /* 0x0000000207967825 */ /* 0x004fca00078e0296 */
[----:B------:R-:W2:Y:S01]  /*5c40*/  LDG.E.U16 R6, desc[UR10][R150.64] ;  /* 0x0000000a96067981 */ /* 0x000ea2000c1e1500 */
[----:B----4-:R-:W-:-:S05]  /*5c50*/  IMAD.WIDE R38, R7, 0x2, R38 ;  /* 0x0000000207267825 */ /* 0x010fca00078e0226 */
[----:B------:R0:W4:Y:S02]  /*5c60*/  LDG.E.U16 R145, desc[UR10][R38.64] ;  /* 0x0000000a26917981 */ /* 0x000124000c1e1500 */
[C---:B0-----:R-:W-:Y:S02]  /*5c70*/  IMAD.WIDE R38, R7.reuse, 0x2, R184 ;  /* 0x0000000207267825 */ /* 0x041fe400078e02b8 */
[----:B------:R-:W2:Y:S04]  /*5c80*/  LDL.64 R184, [R1+0x488] ;  /* 0x0004880001b87983 */ /* 0x000ea80000100a00 */
[----:B------:R0:W2:Y:S02]  /*5c90*/  LDG.E.U16 R121, desc[UR10][R38.64] ;  /* 0x0000000a26797981 */ /* 0x0000a4000c1e1500 */
[----:B0-----:R-:W-:-:S02]  /*5ca0*/  IMAD.WIDE R38, R7, 0x2, R178 ;  /* 0x0000000207267825 */ /* 0x001fc400078e02b2 */
[----:B------:R-:W2:Y:S02]  /*5cb0*/  LDL.64 R178, [R1+0x498] ;  /* 0x0004980001b27983 */ /* 0x000ea40000100a00 */
[C---:B------:R-:W-:Y:S02]  /*5cc0*/  IMAD.WIDE R150, R7.reuse, 0x2, R186 ;  /* 0x0000000207967825 */ /* 0x040fe400078e02ba */
[----:B------:R-:W4:Y:S02]  /*5cd0*/  LDL.64 R186, [R1+0x420] ;  /* 0x0004200001ba7983 */ /* 0x000f240000100a00 */
[C---:B---3--:R-:W-:Y:S02]  /*5ce0*/  IMAD.WIDE R158, R7.reuse, 0x2, R158 ;  /* 0x00000002079e7825 */ /* 0x048fe400078e029e */
[----:B------:R-:W3:Y:S02]  /*5cf0*/  LDG.E.U16 R39, desc[UR10][R38.64] ;  /* 0x0000000a26277981 */ /* 0x000ee4000c1e1500 */
[----:B------:R-:W-:-:S02]  /*5d00*/  IMAD.WIDE R18, R7, 0x2, R182 ;  /* 0x0000000207127825 */ /* 0x000fc400078e02b6 */
[----:B------:R0:W3:Y:S04]  /*5d10*/  LDG.E.U16 R131, desc[UR10][R158.64] ;  /* 0x0000000a9e837981 */ /* 0x0000e8000c1e1500 */
[----:B------:R5:W3:Y:S04]  /*5d20*/  LDG.E.U16 R112, desc[UR10][R18.64] ;  /* 0x0000000a12707981 */ /* 0x000ae8000c1e1500 */
[----:B------:R1:W3:Y:S01]  /*5d30*/  LDG.E.U16 R122, desc[UR10][R150.64] ;  /* 0x0000000a967a7981 */ /* 0x0002e2000c1e1500 */
[----:B0-----:R-:W-:-:S03]  /*5d40*/  IMAD.WIDE R158, R7, 0x2, R176 ;  /* 0x00000002079e7825 */ /* 0x001fc600078e02b0 */
[----:B------:R-:W3:Y:S01]  /*5d50*/  LDL.64 R182, [R1+0x408] ;  /* 0x0004080001b67983 */ /* 0x000ee20000100a00 */
[----:B-----5:R-:W-:-:S03]  /*5d60*/  IMAD.WIDE R18, R7, 0x2, R164 ;  /* 0x0000000207127825 */ /* 0x020fc600078e02a4 */
[----:B------:R0:W5:Y:S01]  /*5d70*/  LDG.E.U16 R38, desc[UR10][R158.64] ;  /* 0x0000000a9e267981 */ /* 0x000162000c1e1500 */
[----:B-1----:R-:W-:-:S03]  /*5d80*/  IMAD.WIDE R150, R7, 0x2, R174 ;  /* 0x0000000207967825 */ /* 0x002fc600078e02ae */
[----:B------:R-:W3:Y:S01]  /*5d90*/  LDG.E.U16 R19, desc[UR10][R18.64] ;  /* 0x0000000a12137981 */ /* 0x000ee2000c1e1500 */
[----:B------:R-:W-:-:S03]  /*5da0*/  IMAD.WIDE R30, R7, 0x2, R30 ;  /* 0x00000002071e7825 */ /* 0x000fc600078e021e */
[----:B------:R1:W3:Y:S01]  /*5db0*/  LDG.E.U16 R29, desc[UR10][R150.64] ;  /* 0x0000000a961d7981 */ /* 0x0002e2000c1e1500 */
[----:B0-----:R-:W-:-:S03]  /*5dc0*/  IMAD.WIDE R158, R7, 0x2, R162 ;  /* 0x00000002079e7825 */ /* 0x001fc600078e02a2 */
[----:B------:R-:W3:Y:S01]  /*5dd0*/  LDG.E.U16 R30, desc[UR10][R30.64] ;  /* 0x0000000a1e1e7981 */ /* 0x000ee2000c1e1500 */
[C---:B------:R-:W-:Y:S02]  /*5de0*/  IMAD R177, R173.reuse, 0x7, RZ ;  /* 0x00000007adb17824 */ /* 0x040fe400078e02ff */
[----:B------:R-:W-:Y:S01]  /*5df0*/  IMAD.WIDE R162, R173, 0x2, R154 ;  /* 0x00000002ada27825 */ /* 0x000fe200078e029a */
[----:B------:R0:W3:Y:S03]  /*5e00*/  LDG.E.U16 R18, desc[UR10][R158.64] ;  /* 0x0000000a9e127981 */ /* 0x0000e6000c1e1500 */
[C---:B------:R-:W-:Y:S01]  /*5e10*/  IMAD.WIDE R4, R7.reuse, 0x2, R4 ;  /* 0x0000000207047825 */ /* 0x040fe200078e0204 */
[----:B------:R0:W3:Y:S03]  /*5e20*/  LDG.E.U16 R31, desc[UR10][R16.64] ;  /* 0x0000000a101f7981 */ /* 0x0000e6000c1e1500 */
[----:B-1----:R-:W-:-:S02]  /*5e30*/  IMAD.WIDE R150, R7, 0x2, R160 ;  /* 0x0000000207967825 */ /* 0x002fc400078e02a0 */
[----:B------:R-:W3:Y:S02]  /*5e40*/  LDG.E.U16 R4, desc[UR10][R4.64] ;  /* 0x0000000a04047981 */ /* 0x000ee4000c1e1500 */
[----:B0-----:R-:W-:-:S04]  /*5e50*/  IMAD.WIDE R158, R0, 0x2, R152 ;  /* 0x00000002009e7825 */ /* 0x001fc800078e0298 */
[----:B------:R-:W-:-:S04]  /*5e60*/  IMAD.WIDE R160, R177, 0x2, R154 ;  /* 0x00000002b1a07825 */ /* 0x000fc800078e029a */
[----:B------:R-:W-:Y:S01]  /*5e70*/  IMAD.WIDE R164, R173, 0x2, R152 ;  /* 0x00000002ada47825 */ /* 0x000fe200078e0298 */
[----:B------:R0:W3:Y:S03]  /*5e80*/  LDG.E.U16 R5, desc[UR10][R150.64] ;  /* 0x0000000a96057981 */ /* 0x0000e6000c1e1500 */
[----:B------:R-:W-:-:S04]  /*5e90*/  IMAD.WIDE R162, R7, 0x2, R162 ;  /* 0x0000000207a27825 */ /* 0x000fc800078e02a2 */
[C---:B------:R-:W-:Y:S01]  /*5ea0*/  IMAD.WIDE R158, R7.reuse, 0x2, R158 ;  /* 0x00000002079e7825 */ /* 0x040fe200078e029e */
[----:B------:R1:W3:Y:S03]  /*5eb0*/  LDG.E.U16 R141, desc[UR10][R162.64] ;  /* 0x0000000aa28d7981 */ /* 0x0002e6000c1e1500 */
[----:B------:R-:W-:-:S04]  /*5ec0*/  IMAD.WIDE R16, R7, 0x2, R168 ;  /* 0x0000000207107825 */ /* 0x000fc800078e02a8 */
[C---:B------:R-:W-:Y:S02]  /*5ed0*/  IMAD.WIDE R160, R7.reuse, 0x2, R160 ;  /* 0x0000000207a07825 */ /* 0x040fe400078e02a0 */
[----:B------:R-:W3:Y:S02]  /*5ee0*/  LDG.E.U16 R17, desc[UR10][R16.64] ;  /* 0x0000000a10117981 */ /* 0x000ee4000c1e1500 */
[----:B------:R-:W-:-:S04]  /*5ef0*/  IMAD.WIDE R164, R7, 0x2, R164 ;  /* 0x0000000207a47825 */ /* 0x000fc800078e02a4 */
[----:B0-----:R-:W-:Y:S01]  /*5f00*/  IMAD.WIDE R150, R0, 0x2, R154 ;  /* 0x0000000200967825 */ /* 0x001fe200078e029a */
[----:B------:R-:W3:Y:S03]  /*5f10*/  LDG.E.U16 R170, desc[UR10][R164.64] ;  /* 0x0000000aa4aa7981 */ /* 0x000ee6000c1e1500 */
[----:B-1----:R-:W-:Y:S01]  /*5f20*/  IMAD R162, R173, 0x3, RZ ;  /* 0x00000003ada27824 */ /* 0x002fe200078e02ff */
[----:B------:R0:W3:Y:S01]  /*5f30*/  LDG.E.U16 R0, desc[UR10][R158.64] ;  /* 0x0000000a9e007981 */ /* 0x0000e2000c1e1500 */
[----:B------:R-:W-:-:S03]  /*5f40*/  IMAD.WIDE R2, R7, 0x2, R2 ;  /* 0x0000000207027825 */ /* 0x000fc600078e0202 */
[----:B------:R1:W3:Y:S01]  /*5f50*/  LDG.E.U16 R16, desc[UR10][R160.64] ;  /* 0x0000000aa0107981 */ /* 0x0002e2000c1e1500 */
[----:B------:R-:W-:-:S03]  /*5f60*/  IMAD.WIDE R150, R7, 0x2, R150 ;  /* 0x0000000207967825 */ /* 0x000fc600078e0296 */
[----:B------:R-:W3:Y:S01]  /*5f70*/  LDG.E.U16 R3, desc[UR10][R2.64] ;  /* 0x0000000a02037981 */ /* 0x000ee2000c1e1500 */
[----:B0-----:R-:W-:Y:S02]  /*5f80*/  IMAD.SHL.U32 R158, R173, 0x4, RZ ;  /* 0x00000004ad9e7824 */ /* 0x001fe400078e00ff */
[----:B-1----:R-:W-:-:S04]  /*5f90*/  IMAD.WIDE R160, R162, 0x2, R152 ;  /* 0x00000002a2a07825 */ /* 0x002fc800078e0298 */
[----:B------:R-:W-:Y:S01]  /*5fa0*/  IMAD.WIDE R162, R162, 0x2, R154 ;  /* 0x00000002a2a27825 */ /* 0x000fe200078e029a */
[----:B------:R0:W3:Y:S03]  /*5fb0*/  LDG.E.U16 R2, desc[UR10][R150.64] ;  /* 0x0000000a96027981 */ /* 0x0000e6000c1e1500 */
[----:B------:R-:W-:-:S04]  /*5fc0*/  IMAD.WIDE R164, R158, 0x2, R152 ;  /* 0x000000029ea47825 */ /* 0x000fc800078e0298 */
[----:B------:R-:W-:-:S04]  /*5fd0*/  IMAD.WIDE R158, R158, 0x2, R154 ;  /* 0x000000029e9e7825 */ /* 0x000fc800078e029a */
[----:B------:R-:W-:Y:S02]  /*5fe0*/  IMAD R174, R173, 0x5, RZ ;  /* 0x00000005adae7824 */ /* 0x000fe400078e02ff */
[----:B------:R-:W-:-:S04]  /*5ff0*/  IMAD.WIDE R160, R7, 0x2, R160 ;  /* 0x0000000207a07825 */ /* 0x000fc800078e02a0 */
[C---:B------:R-:W-:Y:S01]  /*6000*/  IMAD.WIDE R162, R7.reuse, 0x2, R162 ;  /* 0x0000000207a27825 */ /* 0x040fe200078e02a2 */
[----:B------:R1:W3:Y:S03]  /*6010*/  LDG.E.U16 R168, desc[UR10][R160.64] ;  /* 0x0000000aa0a87981 */ /* 0x0002e6000c1e1500 */
[----:B0-----:R-:W-:Y:S01]  /*6020*/  IMAD.WIDE R150, R174, 0x2, R152 ;  /* 0x00000002ae967825 */ /* 0x001fe200078e0298 */
[----:B------:R0:W3:Y:S03]  /*6030*/  LDG.E.U16 R169, desc[UR10][R162.64] ;  /* 0x0000000aa2a97981 */ /* 0x0000e6000c1e1500 */
[----:B------:R-:W-:-:S04]  /*6040*/  IMAD.WIDE R158, R7, 0x2, R158 ;  /* 0x00000002079e7825 */ /* 0x000fc800078e029e */
[----:B------:R-:W-:Y:S02]  /*6050*/  IMAD R176, R173, 0x6, RZ ;  /* 0x00000006adb07824 */ /* 0x000fe400078e02ff */
[----:B-1----:R-:W-:Y:S02]  /*6060*/  IMAD.WIDE R160, R174, 0x2, R154 ;  /* 0x00000002aea07825 */ /* 0x002fe400078e029a */
[----:B------:R1:W3:Y:S02]  /*6070*/  LDG.E.U16 R174, desc[UR10][R158.64] ;  /* 0x0000000a9eae7981 */ /* 0x0002e4000c1e1500 */
[----:B0-----:R-:W-:-:S04]  /*6080*/  IMAD.WIDE R162, R7, 0x2, R150 ;  /* 0x0000000207a27825 */ /* 0x001fc800078e0296 */
[----:B------:R-:W-:Y:S01]  /*6090*/  IMAD.WIDE R150, R176, 0x2, R152 ;  /* 0x00000002b0967825 */ /* 0x000fe200078e0298 */
[----:B------:R-:W3:Y:S03]  /*60a0*/  LDG.E.U16 R175, desc[UR10][R162.64] ;  /* 0x0000000aa2af7981 */ /* 0x000ee6000c1e1500 */
[C---:B-1----:R-:W-:Y:S02]  /*60b0*/  IMAD.WIDE R158, R7.reuse, 0x2, R180 ;  /* 0x00000002079e7825 */ /* 0x042fe400078e02b4 */
[----:B------:R-:W3:Y:S02]  /*60c0*/  LDL.64 R180, [R1+0x478] ;  /* 0x0004780001b47983 */ /* 0x000ee40000100a00 */
[----:B------:R-:W-:-:S04]  /*60d0*/  IMAD.WIDE R160, R7, 0x2, R160 ;  /* 0x0000000207a07825 */ /* 0x000fc800078e02a0 */
[C---:B------:R-:W-:Y:S02]  /*60e0*/  IMAD.WIDE R150, R7.reuse, 0x2, R150 ;  /* 0x0000000207967825 */ /* 0x040fe400078e0296 */
[----:B------:R-:W5:Y:S02]  /*60f0*/  LDG.E.U16 R160, desc[UR10][R160.64] ;  /* 0x0000000aa0a07981 */ /* 0x000f64000c1e1500 */
[----:B------:R-:W-:-:S05]  /*6100*/  IMAD.WIDE R164, R7, 0x2, R164 ;  /* 0x0000000207a47825 */ /* 0x000fca00078e02a4 */
[----:B------:R0:W5:Y:S04]  /*6110*/  LDG.E.U16 R173, desc[UR10][R164.64] ;  /* 0x0000000aa4ad7981 */ /* 0x000168000c1e1500 */
[----:B------:R1:W5:Y:S01]  /*6120*/  LDG.E.U16 R161, desc[UR10][R150.64] ;  /* 0x0000000a96a17981 */ /* 0x000362000c1e1500 */
[----:B0-----:R-:W-:-:S04]  /*6130*/  IMAD.WIDE R164, R177, 0x2, R152 ;  /* 0x00000002b1a47825 */ /* 0x001fc800078e0298 */
[----:B-1----:R-:W-:Y:S02]  /*6140*/  IMAD.WIDE R150, R7, 0x2, R214 ;  /* 0x0000000207967825 */ /* 0x002fe400078e02d6 */
[----:B------:R-:W5:Y:S04]  /*6150*/  LDL.64 R214, [R1+0x450] ;  /* 0x0004500001d67983 */ /* 0x000f680000100a00 */
[----:B------:R0:W5:Y:S01]  /*6160*/  LDG.E.U16 R177, desc[UR10][R150.64] ;  /* 0x0000000a96b17981 */ /* 0x000162000c1e1500 */
[----:B------:R-:W-:-:S03]  /*6170*/  IMAD.WIDE R162, R176, 0x2, R154 ;  /* 0x00000002b0a27825 */ /* 0x000fc600078e029a */
[----:B------:R-:W5:Y:S01]  /*6180*/  LDG.E.U16 R176, desc[UR10][R158.64] ;  /* 0x0000000a9eb07981 */ /* 0x000f62000c1e1500 */
[----:B0-----:R-:W-:-:S03]  /*6190*/  IMAD.WIDE R150, R7, 0x2, R204 ;  /* 0x0000000207967825 */ /* 0x001fc600078e02cc */
[----:B------:R-:W5:Y:S01]  /*61a0*/  LDL.64 R204, [R1+0x470] ;  /* 0x0004700001cc7983 */ /* 0x000f620000100a00 */
[----:B------:R-:W-:-:S06]  /*61b0*/  IMAD.WIDE R162, R7, 0x2, R162 ;  /* 0x0000000207a27825 */ /* 0x000fcc00078e02a2 */
[----:B------:R-:W5:Y:S04]  /*61c0*/  LDG.E.U16 R162, desc[UR10][R162.64] ;  /* 0x0000000aa2a27981 */ /* 0x000f68000c1e1500 */
[----:B------:R0:W5:Y:S02]  /*61d0*/  LDG.E.U16 R163, desc[UR10][R150.64] ;  /* 0x0000000a96a37981 */ /* 0x000164000c1e1500 */
[C---:B0-----:R-:W-:Y:S02]  /*61e0*/  IMAD.WIDE R150, R7.reuse, 0x2, R210 ;  /* 0x0000000207967825 */ /* 0x041fe400078e02d2 */
[----:B------:R-:W5:Y:S02]  /*61f0*/  LDL.64 R210, [R1+0x460] ;  /* 0x0004600001d27983 */ /* 0x000f640000100a00 */
[----:B------:R-:W-:-:S06]  /*6200*/  IMAD.WIDE R164, R7, 0x2, R164 ;  /* 0x0000000207a47825 */ /* 0x000fcc00078e02a4 */
[----:B------:R-:W5:Y:S01]  /*6210*/  LDG.E.U16 R164, desc[UR10][R164.64] ;  /* 0x0000000aa4a47981 */ /* 0x000f62000c1e1500 */
[----:B--2---:R-:W-:-:S05]  /*6220*/  IMAD.WIDE R158, R7, 0x2, R178 ;  /* 0x00000002079e7825 */ /* 0x004fca00078e02b2 */
[----:B------:R0:W2:Y:S02]  /*6230*/  LDG.E.U16 R178, desc[UR10][R158.64] ;  /* 0x0000000a9eb27981 */ /* 0x0000a4000c1e1500 */
[C---:B0-----:R-:W-:Y:S02]  /*6240*/  IMAD.WIDE R158, R7.reuse, 0x2, R184 ;  /* 0x00000002079e7825 */ /* 0x041fe400078e02b8 */
[----:B------:R-:W2:Y:S04]  /*6250*/  LDL.64 R184, [R1+0x468] ;  /* 0x0004680001b87983 */ /* 0x000ea80000100a00 */
[----:B------:R-:W2:Y:S04]  /*6260*/  LDG.E.U16 R158, desc[UR10][R158.64] ;  /* 0x0000000a9e9e7981 */ /* 0x000ea8000c1e1500 */
[----:B------:R4:W2:Y:S02]  /*6270*/  LDG.E.U16 R159, desc[UR10][R150.64] ;  /* 0x0000000a969f7981 */ /* 0x0008a4000c1e1500 */
[----:B----4-:R-:W-:-:S02]  /*6280*/  IMAD.WIDE R150, R7, 0x2, R186 ;  /* 0x0000000207967825 */ /* 0x010fc400078e02ba */
[----:B------:R-:W4:Y:S04]  /*6290*/  LDL.64 R186, [R1+0x458] ;  /* 0x0004580001ba7983 */ /* 0x000f280000100a00 */
[----:B------:R0:W4:Y:S02]  /*62a0*/  LDG.E.U16 R165, desc[UR10][R150.64] ;  /* 0x0000000a96a57981 */ /* 0x000124000c1e1500 */
[C---:B0-----:R-:W-:Y:S02]  /*62b0*/  IMAD.WIDE R150, R7.reuse, 0x2, R188 ;  /* 0x0000000207967825 */ /* 0x041fe400078e02bc */
[----:B------:R-:W4:Y:S04]  /*62c0*/  LDL.64 R188, [R1+0x400] ;  /* 0x0004000001bc7983 */ /* 0x000f280000100a00 */
[----:B------:R3:W4:Y:S02]  /*62d0*/  LDG.E.U16 R179, desc[UR10][R150.64] ;  /* 0x0000000a96b37981 */ /* 0x000724000c1e1500 */
[----:B---3--:R-:W-:-:S05]  /*62e0*/  IMAD.WIDE R150, R7, 0x2, R180 ;  /* 0x0000000207967825 */ /* 0x008fca00078e02b4 */
[----:B------:R0:W3:Y:S02]  /*62f0*/  LDG.E.U16 R180, desc[UR10][R150.64] ;  /* 0x0000000a96b47981 */ /* 0x0000e4000c1e1500 */
[C---:B0-----:R-:W-:Y:S02]  /*6300*/  IMAD.WIDE R150, R7.reuse, 0x2, R206 ;  /* 0x0000000207967825 */ /* 0x041fe400078e02ce */
[----:B------:R-:W3:Y:S04]  /*6310*/  LDL.64 R206, [R1+0x3e8] ;  /* 0x0003e80001ce7983 */ /* 0x000ee80000100a00 */
[----:B------:R0:W3:Y:S02]  /*6320*/  LDG.E.U16 R181, desc[UR10][R150.64] ;  /* 0x0000000a96b57981 */ /* 0x0000e4000c1e1500 */
[----:B0-----:R-:W-:-:S05]  /*6330*/  IMAD.WIDE R150, R7, 0x2, R182 ;  /* 0x0000000207967825 */ /* 0x001fca00078e02b6 */
[----:B------:R5:W3:Y:S02]  /*6340*/  LDG.E.U16 R182, desc[UR10][R150.64] ;  /* 0x0000000a96b67981 */ /* 0x000ae4000c1e1500 */
[C---:B-----5:R-:W-:Y:S02]  /*6350*/  IMAD.WIDE R150, R7.reuse, 0x2, R204 ;  /* 0x0000000207967825 */ /* 0x060fe400078e02cc */
[----:B------:R-:W5:Y:S04]  /*6360*/  LDL.64 R204, [R1+0x3f0] ;  /* 0x0003f00001cc7983 */ /* 0x000f680000100a00 */
[----:B------:R2:W3:Y:S02]  /*6370*/  LDG.E.U16 R183, desc[UR10][R150.64] ;  /* 0x0000000a96b77981 */ /* 0x0004e4000c1e1500 */
[----:B--2---:R-:W-:-:S05]  /*6380*/  IMAD.WIDE R150, R7, 0x2, R184 ;  /* 0x0000000207967825 */ /* 0x004fca00078e02b8 */
[----:B------:R0:W2:Y:S02]  /*6390*/  LDG.E.U16 R184, desc[UR10][R150.64] ;  /* 0x0000000a96b87981 */ /* 0x0000a4000c1e1500 */
[C---:B0-----:R-:W-:Y:S02]  /*63a0*/  IMAD.WIDE R150, R7.reuse, 0x2, R210 ;  /* 0x0000000207967825 */ /* 0x041fe400078e02d2 */
[----:B------:R-:W2:Y:S04]  /*63b0*/  LDL.64 R210, [R1+0x440] ;  /* 0x0004400001d27983 */ /* 0x000ea80000100a00 */
[----:B------:R4:W2:Y:S02]  /*63c0*/  LDG.E.U16 R185, desc[UR10][R150.64] ;  /* 0x0000000a96b97981 */ /* 0x0008a4000c1e1500 */
[----:B----4-:R-:W-:-:S05]  /*63d0*/  IMAD.WIDE R150, R7, 0x2, R186 ;  /* 0x0000000207967825 */ /* 0x010fca00078e02ba */
[----:B------:R0:W4:Y:S02]  /*63e0*/  LDG.E.U16 R186, desc[UR10][R150.64] ;  /* 0x0000000a96ba7981 */ /* 0x000124000c1e1500 */
[C---:B0-----:R-:W-:Y:S02]  /*63f0*/  IMAD.WIDE R150, R7.reuse, 0x2, R214 ;  /* 0x0000000207967825 */ /* 0x041fe400078e02d6 */
[----:B------:R-:W4:Y:S04]  /*6400*/  LDL.64 R214, [R1+0x3e0] ;  /* 0x0003e00001d67983 */ /* 0x000f280000100a00 */
[----:B------:R0:W4:Y:S02]  /*6410*/  LDG.E.U16 R187, desc[UR10][R150.64] ;  /* 0x0000000a96bb7981 */ /* 0x000124000c1e1500 */
[----:B0-----:R-:W-:-:S05]  /*6420*/  IMAD.WIDE R150, R7, 0x2, R188 ;  /* 0x0000000207967825 */ /* 0x001fca00078e02bc */
[----:B------:R0:W4:Y:S02]  /*6430*/  LDG.E.U16 R188, desc[UR10][R150.64] ;  /* 0x0000000a96bc7981 */ /* 0x000124000c1e1500 */
[C---:B0-----:R-:W-:Y:S02]  /*6440*/  IMAD.WIDE R150, R7.reuse, 0x2, R222 ;  /* 0x0000000207967825 */ /* 0x041fe400078e02de */
[----:B------:R-:W4:Y:S04]  /*6450*/  LDL.64 R222, [R1+0x3b0] ;  /* 0x0003b00001de7983 */ /* 0x000f280000100a00 */
[----:B------:R0:W4:Y:S02]  /*6460*/  LDG.E.U16 R189, desc[UR10][R150.64] ;  /* 0x0000000a96bd7981 */ /* 0x000124000c1e1500 */
[----:B0-----:R-:W-:-:S02]  /*6470*/  IMAD.WIDE R150, R7, 0x2, R218 ;  /* 0x0000000207967825 */ /* 0x001fc400078e02da */
[----:B------:R-:W4:Y:S04]  /*6480*/  LDL.64 R218, [R1+0x3d8] ;  /* 0x0003d80001da7983 */ /* 0x000f280000100a00 */
[----:B------:R5:W4:Y:S02]  /*6490*/  LDG.E.U16 R192, desc[UR10][R150.64] ;  /* 0x0000000a96c07981 */ /* 0x000b24000c1e1500 */
[C---:B-----5:R-:W-:Y:S02]  /*64a0*/  IMAD.WIDE R150, R7.reuse, 0x2, R204 ;  /* 0x0000000207967825 */ /* 0x060fe400078e02cc */
[----:B------:R-:W5:Y:S04]  /*64b0*/  LDL.64 R204, [R1+0x438] ;  /* 0x0004380001cc7983 */ /* 0x000f680000100a00 */
[----:B------:R3:W5:Y:S02]  /*64c0*/  LDG.E.U16 R194, desc[UR10][R150.64] ;  /* 0x0000000a96c27981 */ /* 0x000764000c1e1500 */
[----:B---3--:R-:W-:-:S02]  /*64d0*/  IMAD.WIDE R150, R7, 0x2, R206 ;  /* 0x0000000207967825 */ /* 0x008fc400078e02ce */
[----:B------:R-:W3:Y:S04]  /*64e0*/  LDL.64 R206, [R1+0x3c8] ;  /* 0x0003c80001ce7983 */ /* 0x000ee80000100a00 */
[----:B------:R2:W3:Y:S02]  /*64f0*/  LDG.E.U16 R196, desc[UR10][R150.64] ;  /* 0x0000000a96c47981 */ /* 0x0004e4000c1e1500 */
[C---:B--2---:R-:W-:Y:S02]  /*6500*/  IMAD.WIDE R150, R7.reuse, 0x2, R210 ;  /* 0x0000000207967825 */ /* 0x044fe400078e02d2 */
[----:B------:R-:W2:Y:S04]  /*6510*/  LDL.64 R210, [R1+0x3c0] ;  /* 0x0003c00001d27983 */ /* 0x000ea80000100a00 */
[----:B------:R4:W2:Y:S02]  /*6520*/  LDG.E.U16 R198, desc[UR10][R150.64] ;  /* 0x0000000a96c67981 */ /* 0x0008a4000c1e1500 */
[----:B----4-:R-:W-:-:S02]  /*6530*/  IMAD.WIDE R150, R7, 0x2, R214 ;  /* 0x0000000207967825 */ /* 0x010fc400078e02d6 */
[----:B------:R-:W4:Y:S04]  /*6540*/  LDL.64 R214, [R1+0x428] ;  /* 0x0004280001d67983 */ /* 0x000f280000100a00 */
[----:B------:R0:W4:Y:S02]  /*6550*/  LDG.E.U16 R200, desc[UR10][R150.64] ;  /* 0x0000000a96c87981 */ /* 0x000124000c1e1500 */
[C---:B0-----:R-:W-:Y:S02]  /*6560*/  IMAD.WIDE R150, R7.reuse, 0x2, R218 ;  /* 0x0000000207967825 */ /* 0x041fe400078e02da */
[----:B------:R-:W4:Y:S04]  /*6570*/  LDL.64 R218, [R1+0x3a8] ;  /* 0x0003a80001da7983 */ /* 0x000f280000100a00 */
[----:B------:R5:W4:Y:S02]  /*6580*/  LDG.E.U16 R202, desc[UR10][R150.64] ;  /* 0x0000000a96ca7981 */ /* 0x000b24000c1e1500 */
[----:B-----5:R-:W-:-:S05]  /*6590*/  IMAD.WIDE R150, R7, 0x2, R204 ;  /* 0x0000000207967825 */ /* 0x020fca00078e02cc */
[----:B------:R0:W5:Y:S02]  /*65a0*/  LDG.E.U16 R204, desc[UR10][R150.64] ;  /* 0x0000000a96cc7981 */ /* 0x000164000c1e1500 */
[C---:B0-----:R-:W-:Y:S02]  /*65b0*/  IMAD.WIDE R150, R7.reuse, 0x2, R232 ;  /* 0x0000000207967825 */ /* 0x041fe400078e02e8 */
[----:B------:R-:W5:Y:S04]  /*65c0*/  LDL.64 R232, [R1+0x370] ;  /* 0x0003700001e87983 */ /* 0x000f680000100a00 */
[----:B------:R3:W5:Y:S02]  /*65d0*/  LDG.E.U16 R205, desc[UR10][R150.64] ;  /* 0x0000000a96cd7981 */ /* 0x000764000c1e1500 */
[----:B---3--:R-:W-:-:S05]  /*65e0*/  IMAD.WIDE R150, R7, 0x2, R206 ;  /* 0x0000000207967825 */ /* 0x008fca00078e02ce */
[----:B------:R0:W3:Y:S02]  /*65f0*/  LDG.E.U16 R206, desc[UR10][R150.64] ;  /* 0x0000000a96ce7981 */ /* 0x0000e4000c1e1500 */
[C---:B0-----:R-:W-:Y:S02]  /*6600*/  IMAD.WIDE R150, R7.reuse, 0x2, R228 ;  /* 0x0000000207967825 */ /* 0x041fe400078e02e4 */
[----:B------:R-:W3:Y:S04]  /*6610*/  LDL.64 R228, [R1+0x368] ;  /* 0x0003680001e47983 */ /* 0x000ee80000100a00 */
        /* <DEDUP_REMOVED lines=9> */
[----:B------:R-:W2:Y:S04]  /*66b0*/  LDL.64 R222, [R1+0x358] ;  /* 0x0003580001de7983 */ /* 0x000ea80000100a00 */
[----:B------:R0:W2:Y:S02]  /*66c0*/  LDG.E.U16 R215, desc[UR10][R150.64] ;  /* 0x0000000a96d77981 */ /* 0x0000a4000c1e1500 */
[----:B0-----:R-:W-:-:S02]  /*66d0*/  IMAD.WIDE R150, R7, 0x2, R218 ;  /* 0x0000000207967825 */ /* 0x001fc400078e02da */
[----:B------:R-:W2:Y:S04]  /*66e0*/  LDL.64 R218, [R1+0x350] ;  /* 0x0003500001da7983 */ /* 0x000ea80000100a00 */
[----:B------:R0:W2:Y:S02]  /*66f0*/  LDG.E.U16 R150, desc[UR10][R150.64] ;  /* 0x0000000a96967981 */ /* 0x0000a4000c1e1500 */
[----:B0-----:R-:W0:Y:S02]  /*6700*/  S2R R151, SR_TID.X ;  /* 0x0000000000977919 */ /* 0x001e240000002100 */
[----:B0-----:R-:W-:-:S04]  /*6710*/  LOP3.LUT R151, R151, 0xff, RZ, 0xc0, !PT ;  /* 0x000000ff97977812 */ /* 0x001fc800078ec0ff */
[----:B------:R-:W-:Y:S01]  /*6720*/  SHF.L.U32 R151, R151, 0x1, RZ ;  /* 0x0000000197977819 */ /* 0x000fe200000006ff */
[----:B------:R-:W-:Y:S06]  /*6730*/  BAR.SYNC.DEFER_BLOCKING 0x0 ;  /* 0x0000000000007b1d */ /* 0x000fec0000010000 */
[----:B------:R0:W-:Y:S04]  /*6740*/  STS.U16 [R151+UR6+0x2000], R3 ;  /* 0x0020000397007988 */ /* 0x0001e80008000406 */
[----:B------:R-:W-:Y:S01]  /*6750*/  STS.U16 [R151+UR6], R172 ;  /* 0x000000ac97007988 */ /* 0x000fe20008000406 */
[----:B0-----:R-:W-:-:S03]  /*6760*/  LOP3.LUT R3, R151, 0x10, RZ, 0x3c, !PT ;  /* 0x0000001097037812 */ /* 0x001fc600078e3cff */
[----:B------:R-:W-:Y:S04]  /*6770*/  STS.U16 [R151+UR6+0x200], R171 ;  /* 0x000200ab97007988 */ /* 0x000fe80008000406 */
[----:B------:R-:W-:Y:S04]  /*6780*/  STS.U16 [R151+UR6+0x2200], R4 ;  /* 0x0022000497007988 */ /* 0x000fe80008000406 */
[----:B------:R-:W-:Y:S04]  /*6790*/  STS.U16 [R151+UR6+0x4000], R167 ;  /* 0x004000a797007988 */ /* 0x000fe80008000406 */
[----:B------:R0:W-:Y:S04]  /*67a0*/  STS.U16 [R151+UR6+0x4200], R166 ;  /* 0x004200a697007988 */ /* 0x0001e80008000406 */
        /* <DEDUP_REMOVED lines=11> */
[----:B------:R5:W-:Y:S04]  /*6860*/  STS.U16 [R3+UR6+0x4600], R137 ;  /* 0x0046008903007988 */ /* 0x000be80008000406 */
[----:B0-----:R-:W2:Y:S01]  /*6870*/  LDL.64 R166, [R1+0x390] ;  /* 0x0003900001a67983 */ /* 0x001ea20000100a00 */
[----:B-1----:R-:W-:-:S03]  /*6880*/  LOP3.LUT R131, R249, 0x7, RZ, 0xc0, !PT ;  /* 0x00000007f9837812 */ /* 0x002fc600078ec0ff */
[----:B------:R-:W2:Y:S01]  /*6890*/  LDL.64 R148, [R1+0x398] ;  /* 0x0003980001947983 */ /* 0x000ea20000100a00 */
[----:B-----5:R-:W-:Y:S01]  /*68a0*/  LOP3.LUT R137, R249, 0xe0, RZ, 0xc0, !PT ;  /* 0x000000e0f9897812 */ /* 0x020fe200078ec0ff */
[----:B------:R-:W-:Y:S02]  /*68b0*/  IMAD.SHL.U32 R4, R131, 0x10, RZ ;  /* 0x0000001083047824 */ /* 0x000fe400078e00ff */
[----:B------:R-:W-:Y:S02]  /*68c0*/  STS.U16 [R3+UR6+0x400], R170 ;  /* 0x000400aa03007988 */ /* 0x000fe40008000406 */
[----:B------:R-:W-:Y:S02]  /*68d0*/  IMAD R4, R137, 0x100, R4 ;  /* 0x0000010089047824 */ /* 0x000fe400078e0204 */
        /* <DEDUP_REMOVED lines=10> */
[----:B------:R-:W-:Y:S01]  /*6980*/  STS.U16 [R3+UR6+0xc600], R158 ;  /* 0x00c6009e03007988 */ /* 0x000fe20008000406 */
[----:B0-----:R-:W-:-:S03]  /*6990*/  SHF.L.U32 R132, R249, 0x1, RZ ;  /* 0x00000001f9847819 */ /* 0x001fc600000006ff */
[----:B------:R-:W-:Y:S04]  /*69a0*/  STS.U16 [R3+UR6+0xe400], R181 ;  /* 0x00e400b503007988 */ /* 0x000fe80008000406 */
[----:B------:R0:W-:Y:S01]  /*69b0*/  STS.U16 [R3+UR6+0xe600], R182 ;  /* 0x00e600b603007988 */ /* 0x0001e20008000406 */
[----:B------:R-:W-:-:S03]  /*69c0*/  LOP3.LUT R4, R4, 0x30, R132, 0x78, !PT ;  /* 0x0000003004047812 */ /* 0x000fc600078e7884 */
[----:B------:R-:W5:Y:S04]  /*69d0*/  LDL.64 R146, [R1+0x3a0] ;  /* 0x0003a00001927983 */ /* 0x000f680000100a00 */
[----:B------:R-:W2:Y:S01]  /*69e0*/  LDL.64 R138, [R1+0x288] ;  /* 0x00028800018a7983 */ /* 0x000ea20000100a00 */
[----:B0-----:R-:W-:-:S03]  /*69f0*/  SHF.L.U32 R3, R249, 0x3, RZ ;  /* 0x00000003f9037819 */ /* 0x001fc600000006ff */
[----:B------:R-:W2:Y:S01]  /*6a00*/  LDL.64 R140, [R1+0x210] ;  /* 0x00021000018c7983 */ /* 0x000ea20000100a00 */
[----:B------:R-:W-:Y:S02]  /*6a10*/  LOP3.LUT R3, R3, 0x30, RZ, 0xc0, !PT ;  /* 0x0000003003037812 */ /* 0x000fe400078ec0ff */
[----:B------:R-:W-:-:S03]  /*6a20*/  LEA R4, R131, R4, 0xa ;  /* 0x0000000483047211 */ /* 0x000fc600078e50ff */
[----:B------:R-:W-:Y:S01]  /*6a30*/  IMAD R3, R131, 0x40, R3 ;  /* 0x0000004083037824 */ /* 0x000fe200078e0203 */
[----:B------:R-:W-:-:S05]  /*6a40*/  LOP3.LUT R131, R151, 0x20, RZ, 0x3c, !PT ;  /* 0x0000002097837812 */ /* 0x000fca00078e3cff */
[----:B------:R0:W-:Y:S04]  /*6a50*/  STS.U16 [R131+UR6+0x800], R0 ;  /* 0x0008000083007988 */ /* 0x0001e80008000406 */
[----:B------:R1:W-:Y:S01]  /*6a60*/  STS.U16 [R131+UR6+0xa00], R2 ;  /* 0x000a000283007988 */ /* 0x0003e20008000406 */
[----:B0-----:R-:W-:-:S03]  /*6a70*/  LOP3.LUT R0, R151, 0x30, RZ, 0x3c, !PT ;  /* 0x0000003097007812 */ /* 0x001fc600078e3cff */
        /* <DEDUP_REMOVED lines=12> */
[----:B------:R-:W-:Y:S04]  /*6b40*/  STS.U16 [R131+UR6+0xe800], R188 ;  /* 0x00e800bc83007988 */ /* 0x000fe80008000406 */
[----:B------:R3:W-:Y:S04]  /*6b50*/  STS.U16 [R131+UR6+0xea00], R189 ;  /* 0x00ea00bd83007988 */ /* 0x0007e80008000406 */
[----:B------:R4:W-:Y:S01]  /*6b60*/  STS.U16 [R0+UR6+0xac00], R112 ;  /* 0x00ac007000007988 */ /* 0x0009e20008000406 */
[----:B-1----:R-:W-:-:S02]  /*6b70*/  LOP3.LUT R2, R151, 0x40, RZ, 0x3c, !PT ;  /* 0x0000004097027812 */ /* 0x002fc400078e3cff */
[----:B------:R-:W-:Y:S01]  /*6b80*/  LOP3.LUT R3, R3, 0x10, R132, 0x78, !PT ;  /* 0x0000001003037812 */ /* 0x000fe200078e7884 */
[----:B0-----:R-:W5:Y:S04]  /*6b90*/  LDL.64 R158, [R1+0x238] ;  /* 0x00023800019e7983 */ /* 0x001f680000100a00 */
[----:B---3--:R-:W3:Y:S01]  /*6ba0*/  LDL.64 R188, [R1+0x1b0] ;  /* 0x0001b00001bc7983 */ /* 0x008ee20000100a00 */
[----:B----4-:R-:W0:Y:S03]  /*6bb0*/  S2R R112, SR_TID.X ;  /* 0x0000000000707919 */ /* 0x010e260000002100 */
        /* <DEDUP_REMOVED lines=17> */
[----:B------:R-:W-:Y:S01]  /*6cd0*/  STS.U16 [R2+UR6+0x3000], R47 ;  /* 0x0030002f02007988 */ /* 0x000fe20008000406 */
[----:B-1----:R-:W-:-:S03]  /*6ce0*/  LOP3.LUT R0, R151, 0x50, RZ, 0x3c, !PT ;  /* 0x0000005097007812 */ /* 0x002fc600078e3cff */
        /* <DEDUP_REMOVED lines=12> */
[----:B------:R0:W-:Y:S01]  /*6db0*/  STS.U16 [R2+UR6+0xf200], R202 ;  /* 0x00f200ca02007988 */ /* 0x0001e20008000406 */
[----:B------:R-:W-:-:S02]  /*6dc0*/  LOP3.LUT R151, R151, 0x60, RZ, 0x3c, !PT ;  /* 0x0000006097977812 */ /* 0x000fc400078e3cff */
[----:B------:R-:W-:Y:S01]  /*6dd0*/  LOP3.LUT R132, R249, 0x10, RZ, 0xc0, !PT ;  /* 0x00000010f9847812 */ /* 0x000fe200078ec0ff */
[----:B-1----:R-:W4:Y:S04]  /*6de0*/  LDL.64 R44, [R1+0x348] ;  /* 0x00034800012c7983 */ /* 0x002f280000100a00 */
[----:B------:R-:W3:Y:S01]  /*6df0*/  LDL.64 R46, [R1+0x328] ;  /* 0x00032800012e7983 */ /* 0x000ee20000100a00 */
[----:B0-----:R-:W-:-:S03]  /*6e00*/  LOP3.LUT R2, R112, 0xff, RZ, 0xc0, !PT ;  /* 0x000000ff70027812 */ /* 0x001fc600078ec0ff */
[----:B------:R0:W-:Y:S01]  /*6e10*/  STS.U16 [R0+UR6+0xb600], R17 ;  /* 0x00b6001100007988 */ /* 0x0001e20008000406 */
[----:B------:R-:W-:-:S03]  /*6e20*/  SHF.L.U32 R2, R2, 0x1, RZ ;  /* 0x0000000102027819 */ /* 0x000fc600000006ff */
[----:B------:R1:W-:Y:S04]  /*6e30*/  STS.U16 [R0+UR6+0x3400], R37 ;  /* 0x0034002500007988 */ /* 0x0003e80008000406 */
[----:B------:R-:W-:Y:S01]  /*6e40*/  STS.U16 [R0+UR6+0x1400], R175 ;  /* 0x001400af00007988 */ /* 0x000fe20008000406 */
[----:B0-----:R-:W-:-:S03]  /*6e50*/  LOP3.LUT R17, R2, 0x60, RZ, 0x3c, !PT ;  /* 0x0000006002117812 */ /* 0x001fc600078e3cff */
        /* <DEDUP_REMOVED lines=28> */
[----:B--2---:R-:W-:Y:S04]  /*7020*/  STS.U16 [R17+UR6+0xf800], R210 ;  /* 0x00f800d211007988 */ /* 0x004fe80008000406 */
        /* <DEDUP_REMOVED lines=17> */
[----:B------:R-:W-:Y:S01]  /*7140*/  BAR.SYNC.DEFER_BLOCKING 0x0 ;  /* 0x0000000000007b1d */ /* 0x000fe20000010000 */
[----:B------:R-:W-:-:S05]  /*7150*/  IMAD R3, R132, 0x20, R3 ;  /* 0x0000002084037824 */ /* 0x000fca00078e0203 */
[----:B0-----:R-:W-:Y:S02]  /*7160*/  LOP3.LUT R0, R3, 0x20, RZ, 0x3c, !PT ;  /* 0x0000002003007812 */ /* 0x001fe400078e3cff */
[----:B------:R-:W-:Y:S01]  /*7170*/  LOP3.LUT R2, R4, 0x40, RZ, 0x3c, !PT ;  /* 0x0000004004027812 */ /* 0x000fe200078e3cff */
[----:B------:R-:W0:Y:S01]  /*7180*/  S2R R205, SR_TID.X ;  /* 0x0000000000cd7919 */ /* 0x000e220000002100 */
[C---:B------:R-:W-:Y:S01]  /*7190*/  LOP3.LUT R160, R249.reuse, 0x1c, RZ, 0xc0, !PT ;  /* 0x0000001cf9a07812 */ /* 0x040fe200078ec0ff */
[----:B------:R-:W2:Y:S04]  /*71a0*/  LDL.64 R112, [R1+0x338] ;  /* 0x0003380001707983 */ /* 0x000ea80000100a00 */
[----:B------:R-:W2:Y:S04]  /*71b0*/  LDL.64 R118, [R1+0x2f8] ;  /* 0x0002f80001767983 */ /* 0x000ea80000100a00 */
[----:B------:R-:W2:Y:S04]  /*71c0*/  LDL.64 R120, [R1+0x2e0] ;  /* 0x0002e00001787983 */ /* 0x000ea80000100a00 */
[----:B------:R-:W-:Y:S04]  /*71d0*/  LDSM.16.MT88.4 R20, [R3+UR6+0x10000] ;  /* 0x010000060314783b */ /* 0x000fe80008004200 */
[----:B------:R-:W0:Y:S04]  /*71e0*/  LDSM.16.M88.4 R28, [R4+UR6] ;  /* 0x00000006041c783b */ /* 0x000e280008000200 */
[----:B------:R-:W5:Y:S04]  /*71f0*/  LDSM.16.MT88.4 R32, [R0+UR6+0x10000] ;  /* 0x010000060020783b */ /* 0x000f680008004200 */
[----:B------:R-:W5:Y:S04]  /*7200*/  LDSM.16.MT88.4 R16, [R3+UR6+0x10400] ;  /* 0x010400060310783b */ /* 0x000f680008004200 */
[----:B------:R-:W5:Y:S04]  /*7210*/  LDSM.16.MT88.4 R24, [R0+UR6+0x10400] ;  /* 0x010400060018783b */ /* 0x000f680008004200 */
[----:B------:R-:W-:Y:S04]  /*7220*/  LDSM.16.MT88.4 R12, [R3+UR6+0x10800] ;  /* 0x01080006030c783b */ /* 0x000fe80008004200 */
[----:B------:R-:W3:Y:S04]  /*7230*/  LDSM.16.M88.4 R40, [R2+UR6] ;  /* 0x000000060228783b */ /* 0x000ee80008000200 */
[----:B------:R-:W3:Y:S04]  /*7240*/  LDSM.16.MT88.4 R36, [R0+UR6+0x10800] ;  /* 0x010800060024783b */ /* 0x000ee80008004200 */
[----:B------:R-:W2:Y:S04]  /*7250*/  LDL.64 R116, [R1+0x2d8] ;  /* 0x0002d80001747983 */ /* 0x000ea80000100a00 */
[----:B------:R-:W2:Y:S04]  /*7260*/  LDL.64 R114, [R1+0x2d0] ;  /* 0x0002d00001727983 */ /* 0x000ea80000100a00 */
[----:B-1----:R-:W2:Y:S01]  /*7270*/  LDL.64 R150, [R1+0x208] ;  /* 0x0002080001967983 */ /* 0x002ea20000100a00 */
[-C--:B0-----:R-:W-:Y:S03]  /*7280*/  HMMA.16816.F32.BF16 R20, R20, R28.reuse, RZ ;  /* 0x0000001c1414723c */ /* 0x081fe600000418ff */
[----:B------:R-:W2:Y:S04]  /*7290*/  LDL.64 R162, [R1+0x1e0] ;  /* 0x0001e00001a27983 */ /* 0x000ea80000100a00 */
[----:B------:R-:W2:Y:S01]  /*72a0*/  LDL.64 R206, [R1+0x1e8] ;  /* 0x0001e80001ce7983 */ /* 0x000ea20000100a00 */
[----:B-----5:R-:W-:Y:S03]  /*72b0*/  HMMA.16816.F32.BF16 R32, R32, R28, RZ ;  /* 0x0000001c2020723c */ /* 0x020fe600000418ff */
[----:B------:R-:W5:Y:S04]  /*72c0*/  LDL.64 R164, [R1+0x1d0] ;  /* 0x0001d00001a47983 */ /* 0x000f680000100a00 */
[----:B------:R-:W2:Y:S04]  /*72d0*/  LDL.64 R210, [R1+0x148] ;  /* 0x0001480001d27983 */ /* 0x000ea80000100a00 */
[----:B------:R-:W2:Y:S01]  /*72e0*/  LDL.64 R214, [R1+0x168] ;  /* 0x0001680001d67983 */ /* 0x000ea20000100a00 */
[-C--:B------:R-:W-:Y:S03]  /*72f0*/  HMMA.16816.F32.BF16 R16, R16, R30.reuse, R20 ;  /* 0x0000001e1010723c */ /* 0x080fe60000041814 */
[----:B------:R-:W0:Y:S05]  /*7300*/  LDSM.16.MT88.4 R20, [R3+UR6+0x10c00] ;  /* 0x010c00060314783b */ /* 0x000e2a0008004200 */
[----:B------:R-:W-:Y:S01]  /*7310*/  HMMA.16816.F32.BF16 R28, R24, R30, R32 ;  /* 0x0000001e181c723c */ /* 0x000fe20000041820 */
[----:B------:R-:W1:Y:S04]  /*7320*/  LDSM.16.MT88.4 R24, [R0+UR6+0x10c00] ;  /* 0x010c00060018783b */ /* 0x000e680008004200 */
[----:B------:R-:W-:Y:S07]  /*7330*/  LDSM.16.M88.4 R32, [R4+UR6+0x80] ;  /* 0x000080060420783b */ /* 0x000fee0008000200 */
[-C--:B---3--:R-:W-:Y:S01]  /*7340*/  HMMA.16816.F32.BF16 R12, R12, R40.reuse, R16 ;  /* 0x000000280c0c723c */ /* 0x088fe20000041810 */
[----:B------:R-:W3:Y:S07]  /*7350*/  LDSM.16.MT88.4 R16, [R3+UR6+0x11000] ;  /* 0x011000060310783b */ /* 0x000eee0008004200 */
[----:B------:R-:W-:Y:S01]  /*7360*/  HMMA.16816.F32.BF16 R36, R36, R40, R28 ;  /* 0x000000282424723c */ /* 0x000fe2000004181c */
[----:B------:R-:W4:Y:S11]  /*7370*/  LDSM.16.MT88.4 R28, [R0+UR6+0x11000] ;  /* 0x01100006001c783b */ /* 0x000f360008004200 */
[-C--:B0-----:R-:W-:Y:S01]  /*7380*/  HMMA.16816.F32.BF16 R20, R20, R42.reuse, R12 ;  /* 0x0000002a1414723c */ /* 0x081fe2000004180c */
[----:B------:R-:W0:Y:S07]  /*7390*/  LDSM.16.MT88.4 R12, [R3+UR6+0x11400] ;  /* 0x01140006030c783b */ /* 0x000e2e0008004200 */
[----:B-1----:R-:W-:Y:S01]  /*73a0*/  HMMA.16816.F32.BF16 R40, R24, R42, R36 ;  /* 0x0000002a1828723c */ /* 0x002fe20000041824 */
[----:B------:R-:W1:Y:S04]  /*73b0*/  LDSM.16.MT88.4 R24, [R0+UR6+0x11400] ;  /* 0x011400060018783b */ /* 0x000e680008004200 */
[----:B------:R-:W-:Y:S07]  /*73c0*/  LDSM.16.M88.4 R36, [R2+UR6+0x80] ;  /* 0x000080060224783b */ /* 0x000fee0008000200 */
[-C--:B---3--:R-:W-:Y:S01]  /*73d0*/  HMMA.16816.F32.BF16 R16, R16, R32.reuse, R20 ;  /* 0x000000201010723c */ /* 0x088fe20000041814 */
[----:B------:R-:W3:Y:S07]  /*73e0*/  LDSM.16.MT88.4 R20, [R3+UR6+0x11800] ;  /* 0x011800060314783b */ /* 0x000eee0008004200 */
[----:B----4-:R-:W-:Y:S01]  /*73f0*/  HMMA.16816.F32.BF16 R28, R28, R32, R40 ;  /* 0x000000201c1c723c */ /* 0x010fe20000041828 */
        /* <DEDUP_REMOVED lines=22> */
[----:B------:R-:W-:Y:S04]  /*7560*/  LDSM.16.MT88.4 R28, [R3+UR6+0x13000] ;  /* 0x01300006031c783b */ /* 0x000fe80008004200 */
[----:B------:R-:W-:Y:S07]  /*7570*/  LDSM.16.M88.4 R32, [R4+UR6+0x180] ;  /* 0x000180060420783b */ /* 0x000fee0008000200 */
[-C--:B---3--:R-:W-:Y:S01]  /*7580*/  HMMA.16816.F32.BF16 R16, R16, R40.reuse, R20 ;  /* 0x000000281010723c */ /* 0x088fe20000041814 */
[----:B------:R-:W1:Y:S07]  /*7590*/  LDSM.16.MT88.4 R20, [R0+UR6+0x12c00] ;  /* 0x012c00060014783b */ /* 0x000e6e0008004200 */
[----:B----4-:R-:W-:Y:S01]  /*75a0*/  HMMA.16816.F32.BF16 R36, R36, R40, R24 ;  /* 0x000000282424723c */ /* 0x010fe20000041818 */
[----:B------:R-:W3:Y:S11]  /*75b0*/  LDSM.16.MT88.4 R24, [R0+UR6+0x13000] ;  /* 0x013000060018783b */ /* 0x000ef60008004200 */
[-C--:B0-----:R-:W-:Y:S01]  /*75c0*/  HMMA.16816.F32.BF16 R12, R12, R42.reuse, R16 ;  /* 0x0000002a0c0c723c */ /* 0x081fe20000041810 */
[----:B------:R-:W0:Y:S07]  /*75d0*/  LDSM.16.MT88.4 R16, [R3+UR6+0x13400] ;  /* 0x013400060310783b */ /* 0x000e2e0008004200 */
[----:B-1----:R-:W-:Y:S01]  /*75e0*/  HMMA.16816.F32.BF16 R40, R20, R42, R36 ;  /* 0x0000002a1428723c */ /* 0x002fe20000041824 */
[----:B------:R-:W-:Y:S04]  /*75f0*/  LDSM.16.MT88.4 R36, [R3+UR6+0x13800] ;  /* 0x013800060324783b */ /* 0x000fe80008004200 */
[----:B------:R-:W1:Y:S07]  /*7600*/  LDSM.16.MT88.4 R20, [R0+UR6+0x13400] ;  /* 0x013400060014783b */ /* 0x000e6e0008004200 */
[-C--:B------:R-:W-:Y:S01]  /*7610*/  HMMA.16816.F32.BF16 R28, R28, R32.reuse, R12 ;  /* 0x000000201c1c723c */ /* 0x080fe2000004180c */
[----:B------:R-:W4:Y:S07]  /*7620*/  LDSM.16.M88.4 R12, [R2+UR6+0x180] ;  /* 0x00018006020c783b */ /* 0x000f2e0008000200 */
[----:B---3--:R-:W-:Y:S01]  /*7630*/  HMMA.16816.F32.BF16 R24, R24, R32, R40 ;  /* 0x000000201818723c */ /* 0x008fe20000041828 */
[----:B------:R-:W-:Y:S11]  /*7640*/  LDSM.16.MT88.4 R40, [R3+UR6+0x13c00] ;  /* 0x013c00060328783b */ /* 0x000ff60008004200 */
[-C--:B0-----:R-:W-:Y:S01]  /*7650*/  HMMA.16816.F32.BF16 R16, R16, R34.reuse, R28 ;  /* 0x000000221010723c */ /* 0x081fe2000004181c */
[----:B------:R-:W0:Y:S07]  /*7660*/  LDSM.16.MT88.4 R28, [R0+UR6+0x13800] ;  /* 0x01380006001c783b */ /* 0x000e2e0008004200 */
[----:B-1----:R-:W-:Y:S01]  /*7670*/  HMMA.16816.F32.BF16 R32, R20, R34, R24 ;  /* 0x000000221420723c */ /* 0x002fe20000041818 */
[----:B------:R-:W-:Y:S04]  /*7680*/  LDSM.16.MT88.4 R20, [R3+UR6+0x14000] ;  /* 0x014000060314783b */ /* 0x000fe80008004200 */
[----:B------:R-:W-:Y:S07]  /*7690*/  LDSM.16.M88.4 R24, [R4+UR6+0x200] ;  /* 0x000200060418783b */ /* 0x000fee0008000200 */
[-C--:B----4-:R-:W-:Y:S01]  /*76a0*/  HMMA.16816.F32.BF16 R36, R36, R12.reuse, R16 ;  /* 0x0000000c2424723c */ /* 0x090fe20000041810 */
[----:B------:R-:W1:Y:S07]  /*76b0*/  LDSM.16.MT88.4 R16, [R0+UR6+0x13c00] ;  /* 0x013c00060010783b */ /* 0x000e6e0008004200 */
[----:B0-----:R-:W-:Y:S01]  /*76c0*/  HMMA.16816.F32.BF16 R28, R28, R12, R32 ;  /* 0x0000000c1c1c723c */ /* 0x001fe20000041820 */
[----:B------:R-:W0:Y:S11]  /*76d0*/  LDSM.16.MT88.4 R32, [R0+UR6+0x14000] ;  /* 0x014000060020783b */ /* 0x000e360008004200 */
[-C--:B------:R-:W-:Y:S01]  /*76e0*/  HMMA.16816.F32.BF16 R40, R40, R14.reuse, R36 ;  /* 0x0000000e2828723c */ /* 0x080fe20000041824 */
[----:B------:R-:W3:Y:S07]  /*76f0*/  LDSM.16.MT88.4 R36, [R3+UR6+0x14400] ;  /* 0x014400060324783b */ /* 0x000eee0008004200 */
[----:B-1----:R-:W-:Y:S01]  /*7700*/  HMMA.16816.F32.BF16 R16, R16, R14, R28 ;  /* 0x0000000e1010723c */ /* 0x002fe2000004181c */
[----:B------:R-:W1:Y:S04]  /*7710*/  LDSM.16.MT88.4 R12, [R0+UR6+0x14400] ;  /* 0x01440006000c783b */ /* 0x000e680008004200 */
[----:B------:R-:W-:Y:S07]  /*7720*/  LDSM.16.MT88.4 R28, [R3+UR6+0x14800] ;  /* 0x01480006031c783b */ /* 0x000fee0008004200 */
[-C--:B------:R-:W-:Y:S01]  /*7730*/  HMMA.16816.F32.BF16 R40, R20, R24.reuse, R40 ;  /* 0x000000181428723c */ /* 0x080fe20000041828 */
[----:B------:R-:W4:Y:S07]  /*7740*/  LDSM.16.M88.4 R20, [R2+UR6+0x200] ;  /* 0x000200060214783b */ /* 0x000f2e0008000200 */
[----:B0-----:R-:W-:Y:S01]  /*7750*/  HMMA.16816.F32.BF16 R32, R32, R24, R16 ;  /* 0x000000182020723c */ /* 0x001fe20000041810 */
[----:B------:R-:W0:Y:S11]  /*7760*/  LDSM.16.MT88.4 R16, [R0+UR6+0x14800] ;  /* 0x014800060010783b */ /* 0x000e360008004200 */
[-C--:B---3--:R-:W-:Y:S01]  /*7770*/  HMMA.16816.F32.BF16 R40, R36, R26.reuse, R40 ;  /* 0x0000001a2428723c */ /* 0x088fe20000041828 */
[----:B------:R-:W3:Y:S07]  /*7780*/  LDSM.16.MT88.4 R36, [R3+UR6+0x14c00] ;  /* 0x014c00060324783b */ /* 0x000eee0008004200 */
[----:B-1----:R-:W-:Y:S01]  /*7790*/  HMMA.16816.F32.BF16 R32, R12, R26, R32 ;  /* 0x0000001a0c20723c */ /* 0x002fe20000041820 */
[----:B------:R-:W1:Y:S04]  /*77a0*/  LDSM.16.MT88.4 R12, [R0+UR6+0x14c00] ;  /* 0x014c0006000c783b */ /* 0x000e680008004200 */
[----:B------:R-:W-:Y:S07]  /*77b0*/  LDSM.16.MT88.4 R24, [R3+UR6+0x15000] ;  /* 0x015000060318783b */ /* 0x000fee0008004200 */
[-C--:B----4-:R-:W-:Y:S01]  /*77c0*/  HMMA.16816.F32.BF16 R40, R28, R20.reuse, R40 ;  /* 0x000000141c28723c */ /* 0x090fe20000041828 */
        /* <DEDUP_REMOVED lines=25> */
[----:B------:R-:W-:Y:S07]  /*7960*/  LDSM.16.M88.4 R24, [R2+UR6+0x300] ;  /* 0x000300060218783b */ /* 0x000fee0008000200 */
[-C--:B----4-:R-:W-:Y:S01]  /*7970*/  HMMA.16816.F32.BF16 R32, R32, R20.reuse, R40 ;  /* 0x000000142020723c */ /* 0x090fe20000041828 */
[----:B------:R-:W4:Y:S07]  /*7980*/  LDSM.16.MT88.4 R40, [R3+UR6+0x16800] ;  /* 0x016800060328783b */ /* 0x000f2e0008004200 */
        /* <DEDUP_REMOVED lines=23> */
[----:B------:R1:W2:Y:S11]  /*7b00*/  LDSM.16.MT88.4 R16, [R0+UR6+0x17c00] ;  /* 0x017c00060010783b */ /* 0x0002b60008004200 */
[-C--:B----4-:R-:W-:Y:S08]  /*7b10*/  HMMA.16816.F32.BF16 R32, R40, R24.reuse, R32 ;  /* 0x000000182820723c */ /* 0x090ff00000041820 */
[----:B0-----:R-:W-:Y:S01]  /*7b20*/  HMMA.16816.F32.BF16 R12, R28, R24, R12 ;  /* 0x000000181c0c723c */ /* 0x001fe2000004180c */
[C---:B-1----:R-:W-:Y:S01]  /*7b30*/  IMAD.SHL.U32 R0, R249.reuse, 0x2, RZ ;  /* 0x00000002f9007824 */ /* 0x042fe200078e00ff */
[----:B------:R-:W-:Y:S01]  /*7b40*/  LOP3.LUT R2, R249, 0xe0, RZ, 0xc0, !PT ;  /* 0x000000e0f9027812 */ /* 0x000fe200078ec0ff */
[----:B------:R-:W4:Y:S01]  /*7b50*/  LDL.64 R40, [R1+0x340] ;  /* 0x0003400001287983 */ /* 0x000f220000100a00 */
[----:B------:R-:W-:-:S02]  /*7b60*/  LOP3.LUT R205, R205, 0xff, RZ, 0xc0, !PT ;  /* 0x000000ffcdcd7812 */ /* 0x000fc400078ec0ff */
[----:B------:R-:W-:Y:S01]  /*7b70*/  LEA R160, R160, UR6, 0x3 ;  /* 0x00000006a0a07c11 */ /* 0x000fe2000f8e18ff */
[----:B------:R-:W4:Y:S05]  /*7b80*/  LDL.64 R42, [R1+0x320] ;  /* 0x00032000012a7983 */ /* 0x000f2a0000100a00 */
[-C--:B---3--:R-:W-:Y:S01]  /*7b90*/  HMMA.16816.F32.BF16 R32, R36, R26.reuse, R32 ;  /* 0x0000001a2420723c */ /* 0x088fe20000041820 */
[----:B------:R-:W-:Y:S01]  /*7ba0*/  LOP3.LUT R0, R0, 0x6, RZ, 0xc0, !PT ;  /* 0x0000000600007812 */ /* 0x000fe200078ec0ff */
[----:B------:R-:W3:Y:S03]  /*7bb0*/  LDL.64 R30, [R1+0x330] ;  /* 0x00033000011e7983 */ /* 0x000ee60000100a00 */
[----:B------:R-:W-:Y:S01]  /*7bc0*/  LEA.HI R0, R2, R0, RZ, 0x1e ;  /* 0x0000000002007211 */ /* 0x000fe200078ff0ff */
[----:B------:R-:W-:Y:S01]  /*7bd0*/  IMAD.WIDE R134, R8, 0x2, R44 ;  /* 0x0000000208867825 */ /* 0x000fe200078e022c */
[----:B------:R-:W-:Y:S01]  /*7be0*/  BAR.SYNC.DEFER_BLOCKING 0x0 ;  /* 0x0000000000007b1d */ /* 0x000fe20000010000 */
[----:B--2---:R-:W-:Y:S01]  /*7bf0*/  HMMA.16816.F32.BF16 R12, R16, R26, R12 ;  /* 0x0000001a100c723c */ /* 0x004fe2000004180c */
[----:B------:R-:W-:-:S04]  /*7c00*/  IADD3 R0, PT, PT, R0, UR4, RZ ;  /* 0x0000000400007c10 */ /* 0x000fc8000fffe0ff */
[----:B------:R-:W2:Y:S01]  /*7c10*/  LDL.64 R36, [R1+0x310] ;  /* 0x0003100001247983 */ /* 0x000ea20000100a00 */
[----:B------:R-:W-:-:S05]  /*7c20*/  ISETP.GE.AND P5, PT, R203, R0, PT ;  /* 0x00000000cb00720c */ /* 0x000fca0003fa6270 */
[----:B------:R-:W-:Y:S01]  /*7c30*/  FMUL R2, R32, UR9 ;  /* 0x0000000920027c20 */ /* 0x000fe20008400000 */
[----:B------:R-:W-:Y:S01]  /*7c40*/  FMUL R4, R33, UR9 ;  /* 0x0000000921047c20 */ /* 0x000fe20008400000 */
[----:B------:R-:W-:Y:S01]  /*7c50*/  FMUL R3, R34, UR9 ;  /* 0x0000000922037c20 */ /* 0x000fe20008400000 */
[-C--:B------:R-:W-:Y:S01]  /*7c60*/  ISETP.GT.AND P6, PT, R203, R0.reuse, PT ;  /* 0x00000000cb00720c */ /* 0x080fe20003fc4270 */
[----:B------:R-:W-:Y:S01]  /*7c70*/  FMUL R19, R35, UR9 ;  /* 0x0000000923137c20 */ /* 0x000fe20008400000 */
[CC--:B------:R-:W-:Y:S01]  /*7c80*/  ISETP.GE.AND P2, PT, R201.reuse, R0.reuse, PT ;  /* 0x00000000c900720c */ /* 0x0c0fe20003f46270 */
[----:B------:R-:W2:Y:S01]  /*7c90*/  LDL.64 R38, [R1+0x318] ;  /* 0x0003180001267983 */ /* 0x000ea20000100a00 */
[----:B------:R-:W-:Y:S02]  /*7ca0*/  ISETP.GT.AND P3, PT, R201, R0, PT ;  /* 0x00000000c900720c */ /* 0x000fe40003f64270 */
[----:B------:R-:W-:Y:S01]  /*7cb0*/  FSEL R2, R2, -INF , P5 ;  /* 0xff80000002027808 */ /* 0x000fe20002800000 */
[----:B------:R-:W2:Y:S01]  /*7cc0*/  LDL.64 R34, [R1+0x308] ;  /* 0x0003080001227983 */ /* 0x000ea20000100a00 */
[----:B------:R-:W-:-:S02]  /*7cd0*/  FSEL R4, R4, -INF , P6 ;  /* 0xff80000004047808 */ /* 0x000fc40003000000 */
[----:B------:R-:W-:Y:S01]  /*7ce0*/  FSEL R3, R3, -INF , P2 ;  /* 0xff80000003037808 */ /* 0x000fe20001000000 */
[----:B------:R-:W-:Y:S01]  /*7cf0*/  FMUL R13, R13, UR9 ;  /* 0x000000090d0d7c20 */ /* 0x000fe20008400000 */
[CC--:B------:R-:W-:Y:S01]  /*7d00*/  ISETP.GE.AND P4, PT, R199.reuse, R0.reuse, PT ;  /* 0x00000000c700720c */ /* 0x0c0fe20003f86270 */
[----:B------:R-:W-:Y:S01]  /*7d10*/  FMUL R12, R12, UR9 ;  /* 0x000000090c0c7c20 */ /* 0x000fe20008400000 */
[-C--:B------:R-:W-:Y:S01]  /*7d20*/  ISETP.GT.AND P5, PT, R199, R0.reuse, PT ;  /* 0x00000000c700720c */ /* 0x080fe20003fa4270 */
[----:B------:R-:W-:Y:S01]  /*7d30*/  FMUL R11, R15, UR9 ;  /* 0x000000090f0b7c20 */ /* 0x000fe20008400000 */
[CC--:B------:R-:W-:Y:S01]  /*7d40*/  ISETP.GE.AND P6, PT, R197.reuse, R0.reuse, PT ;  /* 0x00000000c500720c */ /* 0x0c0fe20003fc6270 */
[----:B------:R-:W2:Y:S01]  /*7d50*/  LDL.64 R44, [R1+0x2f0] ;  /* 0x0002f000012c7983 */ /* 0x000ea20000100a00 */
[----:B------:R-:W-:Y:S01]  /*7d60*/  ISETP.GT.AND P2, PT, R197, R0, PT ;  /* 0x00000000c500720c */ /* 0x000fe20003f44270 */
[----:B------:R-:W-:Y:S01]  /*7d70*/  FMUL R0, R14, UR9 ;  /* 0x000000090e007c20 */ /* 0x000fe20008400000 */
[----:B------:R-:W-:Y:S01]  /*7d80*/  FSEL R19, R19, -INF , P3 ;  /* 0xff80000013137808 */ /* 0x000fe20001800000 */
[----:B------:R-:W2:Y:S01]  /*7d90*/  LDL.64 R32, [R1+0x300] ;  /* 0x0003000001207983 */ /* 0x000ea20000100a00 */
[----:B------:R-:W-:-:S02]  /*7da0*/  FSEL R14, R13, -INF , P5 ;  /* 0xff8000000d0e7808 */ /* 0x000fc40002800000 */
[----:B------:R-:W-:Y:S02]  /*7db0*/  FSEL R13, R0, -INF , P6 ;  /* 0xff800000000d7808 */ /* 0x000fe40003000000 */
[----:B------:R-:W-:Y:S02]  /*7dc0*/  FSEL R12, R12, -INF , P4 ;  /* 0xff8000000c0c7808 */ /* 0x000fe40002000000 */
[----:B------:R-:W-:Y:S02]  /*7dd0*/  FMNMX R0, R3, R19, !PT ;  /* 0x0000001303007209 */ /* 0x000fe40007800000 */
[----:B------:R-:W-:Y:S02]  /*7de0*/  FMNMX R17, R12, R14, !PT ;  /* 0x0000000e0c117209 */ /* 0x000fe40007800000 */
[----:B------:R-:W-:Y:S01]  /*7df0*/  FSEL R11, R11, -INF , P2 ;  /* 0xff8000000b0b7808 */ /* 0x000fe20001000000 */
[----:B------:R-:W0:Y:S03]  /*7e00*/  SHFL.BFLY PT, R10, R0, 0x2, 0x1f ;  /* 0x0c401f00000a7f89 */ /* 0x000e2600000e0000 */
[----:B------:R-:W-:Y:S01]  /*7e10*/  FMNMX R18, R13, R11, !PT ;  /* 0x0000000b0d127209 */ /* 0x000fe20007800000 */
[----:B------:R-:W1:Y:S01]  /*7e20*/  SHFL.BFLY PT, R9, R17, 0x2, 0x1f ;  /* 0x0c401f0011097f89 */ /* 0x000e6200000e0000 */
[----:B------:R-:W-:-:S03]  /*7e30*/  FMNMX R5, R2, R4, !PT ;  /* 0x0000000402057209 */ /* 0x000fc60007800000 */
[----:B------:R-:W5:Y:S04]  /*7e40*/  SHFL.BFLY PT, R6, R18, 0x2, 0x1f ;  /* 0x0c401f0012067f89 */ /* 0x000f6800000e0000 */
[----:B------:R-:W5:Y:S01]  /*7e50*/  SHFL.BFLY PT, R15, R5, 0x2, 0x1f ;  /* 0x0c401f00050f7f89 */ /* 0x000f6200000e0000 */
[----:B0-----:R-:W-:Y:S02]  /*7e60*/  FMNMX R0, R0, R10, !PT ;  /* 0x0000000a00007209 */ /* 0x001fe40007800000 */
[----:B-1----:R-:W-:-:S03]  /*7e70*/  FMNMX R17, R17, R9, !PT ;  /* 0x0000000911117209 */ /* 0x002fc60007800000 */
[----:B------:R-:W0:Y:S01]  /*7e80*/  SHFL.BFLY PT, R10, R0, 0x1, 0x1f ;  /* 0x0c201f00000a7f89 */ /* 0x000e2200000e0000 */
[----:B-----5:R-:W-:-:S03]  /*7e90*/  FMNMX R18, R18, R6, !PT ;  /* 0x0000000612127209 */ /* 0x020fc60007800000 */
[----:B------:R-:W1:Y:S01]  /*7ea0*/  SHFL.BFLY PT, R9, R17, 0x1, 0x1f ;  /* 0x0c201f0011097f89 */ /* 0x000e6200000e0000 */
[----:B------:R-:W-:-:S03]  /*7eb0*/  FMNMX R5, R5, R15, !PT ;  /* 0x0000000f05057209 */ /* 0x000fc60007800000 */
[----:B------:R-:W5:Y:S04]  /*7ec0*/  SHFL.BFLY PT, R6, R18, 0x1, 0x1f ;  /* 0x0c201f0012067f89 */ /* 0x000f6800000e0000 */
[----:B------:R-:W5:Y:S01]  /*7ed0*/  SHFL.BFLY PT, R15, R5, 0x1, 0x1f ;  /* 0x0c201f00050f7f89 */ /* 0x000f6200000e0000 */
[----:B0-----:R-:W-:Y:S02]  /*7ee0*/  FMNMX R0, R0, R10, !PT ;  /* 0x0000000a00007209 */ /* 0x001fe40007800000 */
[----:B------:R-:W-:Y:S02]  /*7ef0*/  SHF.R.U32.HI R10, RZ, 0x2, R249 ;  /* 0x00000002ff0a7819 */ /* 0x000fe400000116f9 */
[----:B-1----:R-:W-:Y:S02]  /*7f00*/  FMNMX R17, R17, R9, !PT ;  /* 0x0000000911117209 */ /* 0x002fe40007800000 */
[----:B------:R-:W-:-:S02]  /*7f10*/  SGXT.U32 R9, R10, 0x3 ;  /* 0x000000030a09781a */ /* 0x000fc40000000000 */
[----:B------:R-:W-:Y:S02]  /*7f20*/  SHF.R.U32.HI R10, RZ, 0x3, R205 ;  /* 0x00000003ff0a7819 */ /* 0x000fe400000116cd */
[C---:B------:R-:W-:Y:S02]  /*7f30*/  LOP3.LUT R161, R9.reuse, 0x8, RZ, 0xfc, !PT ;  /* 0x0000000809a17812 */ /* 0x040fe400078efcff */
[C---:B------:R-:W-:Y:S02]  /*7f40*/  LOP3.LUT R136, R9.reuse, 0x10, RZ, 0xfc, !PT ;  /* 0x0000001009887812 */ /* 0x040fe400078efcff */
[----:B-----5:R-:W-:Y:S02]  /*7f50*/  FMNMX R18, R18, R6, !PT ;  /* 0x0000000612127209 */ /* 0x020fe40007800000 */
[----:B------:R-:W-:Y:S02]  /*7f60*/  LOP3.LUT R6, R9, 0x18, RZ, 0xfc, !PT ;  /* 0x0000001809067812 */ /* 0x000fe400078efcff */
[----:B------:R-:W-:-:S02]  /*7f70*/  LOP3.LUT R10, R10, 0x1c, RZ, 0xc0, !PT ;  /* 0x0000001c0a0a7812 */ /* 0x000fc400078ec0ff */
[----:B------:R-:W-:Y:S02]  /*7f80*/  LEA R161, R161, UR6, 0x5 ;  /* 0x00000006a1a17c11 */ /* 0x000fe4000f8e28ff */
[----:B------:R-:W-:Y:S01]  /*7f90*/  LEA R136, R136, UR6, 0x5 ;  /* 0x0000000688887c11 */ /* 0x000fe2000f8e28ff */
[----:B------:R-:W-:Y:S01]  /*7fa0*/  IMAD.IADD R9, R160, 0x1, R10 ;  /* 0x00000001a0097824 */ /* 0x000fe200078e020a */
[----:B------:R-:W-:Y:S02]  /*7fb0*/  LEA R6, R6, UR6, 0x5 ;  /* 0x0000000606067c11 */ /* 0x000fe4000f8e28ff */
[----:B------:R-:W-:Y:S01]  /*7fc0*/  FMNMX R5, R5, R15, !PT ;  /* 0x0000000f05057209 */ /* 0x000fe20007800000 */
[C---:B------:R-:W-:Y:S01]  /*7fd0*/  IMAD.IADD R15, R10.reuse, 0x1, R136 ;  /* 0x000000010a0f7824 */ /* 0x040fe200078e0288 */
[C---:B------:R-:W-:Y:S02]  /*7fe0*/  IADD3 R16, PT, PT, R10.reuse, R161, RZ ;  /* 0x000000a10a107210 */ /* 0x040fe40007ffe0ff */
[----:B------:R-:W-:Y:S01]  /*7ff0*/  IADD3 R10, PT, PT, R10, R6, RZ ;  /* 0x000000060a0a7210 */ /* 0x000fe20007ffe0ff */
[----:B------:R0:W-:Y:S04]  /*8000*/  @!P1 STS [R9], R5 ;  /* 0x0000000509009388 */ /* 0x0001e80000000800 */
[----:B------:R-:W-:Y:S04]  /*8010*/  @!P1 STS [R16], R0 ;  /* 0x0000000010009388 */ /* 0x000fe80000000800 */
[----:B------:R-:W-:Y:S04]  /*8020*/  @!P1 STS [R15], R17 ;  /* 0x000000110f009388 */ /* 0x000fe80000000800 */
[----:B------:R-:W-:Y:S01]  /*8030*/  @!P1 STS [R10], R18 ;  /* 0x000000120a009388 */ /* 0x000fe20000000800 */
[----:B------:R-:W-:Y:S01]  /*8040*/  BAR.SYNC.DEFER_BLOCKING 0x0 ;  /* 0x0000000000007b1d */ /* 0x000fe20000010000 */
[----:B0-----:R-:W-:-:S05]  /*8050*/  LEA R5, R205, UR6, 0x2 ;  /* 0x00000006cd057c11 */ /* 0x001fca000f8e10ff */
[----:B------:R-:W0:Y:S04]  /*8060*/  LDS R0, [R5] ;  /* 0x0000000005007984 */ /* 0x000e280000000800 */
[----:B0-----:R-:W0:Y:S02]  /*8070*/  SHFL.BFLY PT, R17, R0, 0x4, 0x1f ;  /* 0x0c801f0000117f89 */ /* 0x001e2400000e0000 */
[----:B0-----:R-:W-:-:S05]  /*8080*/  FMNMX R17, R0, R17, !PT ;  /* 0x0000001100117209 */ /* 0x001fca0007800000 */
[----:B------:R-:W0:Y:S02]  /*8090*/  SHFL.BFLY PT, R0, R17, 0x2, 0x1f ;  /* 0x0c401f0011007f89 */ /* 0x000e2400000e0000 */
[----:B0-----:R-:W-:-:S05]  /*80a0*/  FMNMX R0, R17, R0, !PT ;  /* 0x0000000011007209 */ /* 0x001fca0007800000 */
[----:B------:R-:W0:Y:S02]  /*80b0*/  SHFL.BFLY PT, R17, R0, 0x1, 0x1f ;  /* 0x0c201f0000117f89 */ /* 0x000e2400000e0000 */
[----:B0-----:R-:W-:-:S05]  /*80c0*/  FMNMX R17, R0, R17, !PT ;  /* 0x0000001100117209 */ /* 0x001fca0007800000 */
[----:B------:R-:W-:Y:S01]  /*80d0*/  @!P0 STS [R5], R17 ;  /* 0x0000001105008388 */ /* 0x000fe20000000800 */
[----:B------:R-:W-:Y:S06]  /*80e0*/  BAR.SYNC.DEFER_BLOCKING 0x0 ;  /* 0x0000000000007b1d */ /* 0x000fec0000010000 */
[----:B------:R-:W0:Y:S04]  /*80f0*/  LDS R0, [R160] ;  /* 0x00000000a0007984 */ /* 0x000e280000000800 */
[----:B------:R-:W1:Y:S04]  /*8100*/  LDS R20, [R161] ;  /* 0x00000000a1147984 */ /* 0x000e680000000800 */
[----:B------:R-:W5:Y:S04]  /*8110*/  LDS R18, [R136] ;  /* 0x0000000088127984 */ /* 0x000f680000000800 */
[----:B------:R-:W2:Y:S01]  /*8120*/  LDS R17, [R6] ;  /* 0x0000000006117984 */ /* 0x000ea20000000800 */
[----:B0-----:R-:W-:-:S05]  /*8130*/  FMNMX R0, R0, R143, !PT ;  /* 0x0000008f00007209 */ /* 0x001fca0007800000 */
[--C-:B------:R-:W-:Y:S01]  /*8140*/  FADD R21, R2, -R0.reuse ;  /* 0x8000000002157221 */ /* 0x100fe20000000000 */
[----:B-1----:R-:W-:Y:S01]  /*8150*/  FMNMX R2, R20, R144, !PT ;  /* 0x0000009014027209 */ /* 0x002fe20007800000 */
[----:B------:R-:W-:-:S04]  /*8160*/  FADD R4, R4, -R0 ;  /* 0x8000000004047221 */ /* 0x000fc80000000000 */
[--C-:B------:R-:W-:Y:S01]  /*8170*/  FADD R3, R3, -R2.reuse ;  /* 0x8000000203037221 */ /* 0x100fe20000000000 */
[----:B------:R-:W-:Y:S01]  /*8180*/  FMUL R4, R4, 1.4426950216293334961 ;  /* 0x3fb8aa3b04047820 */ /* 0x000fe20000400000 */
[----:B------:R-:W-:Y:S02]  /*8190*/  FMUL R20, R21, 1.4426950216293334961 ;  /* 0x3fb8aa3b15147820 */ /* 0x000fe40000400000 */
[----:B------:R-:W-:Y:S01]  /*81a0*/  FMUL R3, R3, 1.4426950216293334961 ;  /* 0x3fb8aa3b03037820 */ /* 0x000fe20000400000 */
[----:B------:R0:W-:Y:S02]  /*81b0*/  MUFU.EX2 R21, R4 ;  /* 0x0000000400157308 */ /* 0x0001e40000000800 */
[----:B0-----:R-:W-:-:S06]  /*81c0*/  FADD R4, R19, -R2 ;  /* 0x8000000213047221 */ /* 0x001fcc0000000000 */
[----:B------:R5:W-:Y:S01]  /*81d0*/  MUFU.EX2 R19, R3 ;  /* 0x0000000300137308 */ /* 0x000be20000000800 */
[----:B------:R-:W-:Y:S01]  /*81e0*/  FMUL R4, R4, 1.4426950216293334961 ;  /* 0x3fb8aa3b04047820 */ /* 0x000fe20000400000 */
[----:B-----5:R-:W-:-:S05]  /*81f0*/  FMNMX R3, R18, R195, !PT ;  /* 0x000000c312037209 */ /* 0x020fca0007800000 */
[--C-:B------:R-:W-:Y:S02]  /*8200*/  FADD R18, R12, -R3.reuse ;  /* 0x800000030c127221 */ /* 0x100fe40000000000 */
[----:B------:R2:W-:Y:S01]  /*8210*/  MUFU.EX2 R12, R4 ;  /* 0x00000004000c7308 */ /* 0x0005e20000000800 */
[----:B------:R-:W-:Y:S01]  /*8220*/  FADD R14, R14, -R3 ;  /* 0x800000030e0e7221 */ /* 0x000fe20000000000 */
[----:B--2---:R-:W-:Y:S01]  /*8230*/  FMNMX R4, R17, R193, !PT ;  /* 0x000000c111047209 */ /* 0x004fe20007800000 */
[----:B------:R-:W-:-:S04]  /*8240*/  FMUL R18, R18, 1.4426950216293334961 ;  /* 0x3fb8aa3b12127820 */ /* 0x000fc80000400000 */
[--C-:B------:R-:W-:Y:S01]  /*8250*/  FADD R17, R13, -R4.reuse ;  /* 0x800000040d117221 */ /* 0x100fe20000000000 */
[----:B------:R-:W-:Y:S01]  /*8260*/  FADD R11, R11, -R4 ;  /* 0x800000040b0b7221 */ /* 0x000fe20000000000 */
[----:B------:R-:W-:Y:S02]  /*8270*/  FMUL R14, R14, 1.4426950216293334961 ;  /* 0x3fb8aa3b0e0e7820 */ /* 0x000fe40000400000 */
[----:B------:R-:W-:Y:S01]  /*8280*/  FMUL R17, R17, 1.4426950216293334961 ;  /* 0x3fb8aa3b11117820 */ /* 0x000fe20000400000 */
[----:B------:R-:W-:Y:S01]  /*8290*/  FMUL R11, R11, 1.4426950216293334961 ;  /* 0x3fb8aa3b0b0b7820 */ /* 0x000fe20000400000 */
[----:B------:R-:W0:Y:S08]  /*82a0*/  MUFU.EX2 R20, R20 ;  /* 0x0000001400147308 */ /* 0x000e300000000800 */
[----:B------:R-:W-:Y:S08]  /*82b0*/  MUFU.EX2 R18, R18 ;  /* 0x0000001200127308 */ /* 0x000ff00000000800 */
[----:B------:R-:W1:Y:S08]  /*82c0*/  MUFU.EX2 R13, R14 ;  /* 0x0000000e000d7308 */ /* 0x000e700000000800 */
[----:B------:R-:W-:Y:S08]  /*82d0*/  MUFU.EX2 R17, R17 ;  /* 0x0000001100117308 */ /* 0x000ff00000000800 */
[----:B------:R-:W2:Y:S01]  /*82e0*/  MUFU.EX2 R14, R11 ;  /* 0x0000000b000e7308 */ /* 0x000ea20000000800 */
[----:B0-----:R-:W-:Y:S01]  /*82f0*/  FADD R27, R20, R21 ;  /* 0x00000015141b7221 */ /* 0x001fe20000000000 */
[----:B------:R-:W-:Y:S01]  /*8300*/  FADD R25, R19, R12 ;  /* 0x0000000c13197221 */ /* 0x000fe20000000000 */
[----:B-1----:R-:W-:-:S03]  /*8310*/  FADD R24, R18, R13 ;  /* 0x0000000d12187221 */ /* 0x002fc60000000000 */
[----:B------:R-:W0:Y:S04]  /*8320*/  SHFL.BFLY PT, R28, R27, 0x2, 0x1f ;  /* 0x0c401f001b1c7f89 */ /* 0x000e2800000e0000 */
[----:B------:R-:W1:Y:S01]  /*8330*/  SHFL.BFLY PT, R26, R25, 0x2, 0x1f ;  /* 0x0c401f00191a7f89 */ /* 0x000e6200000e0000 */
[----:B--2---:R-:W-:-:S03]  /*8340*/  FADD R23, R17, R14 ;  /* 0x0000000e11177221 */ /* 0x004fc60000000000 */
[----:B------:R-:W2:Y:S04]  /*8350*/  SHFL.BFLY PT, R22, R24, 0x2, 0x1f ;  /* 0x0c401f0018167f89 */ /* 0x000ea800000e0000 */
[----:B------:R-:W5:Y:S01]  /*8360*/  SHFL.BFLY PT, R11, R23, 0x2, 0x1f ;  /* 0x0c401f00170b7f89 */ /* 0x000f6200000e0000 */
[----:B0-----:R-:W-:Y:S01]  /*8370*/  FADD R28, R27, R28 ;  /* 0x0000001c1b1c7221 */ /* 0x001fe20000000000 */
[----:B-1----:R-:W-:-:S04]  /*8380*/  FADD R26, R25, R26 ;  /* 0x0000001a191a7221 */ /* 0x002fc80000000000 */
[----:B------:R-:W0:Y:S01]  /*8390*/  SHFL.BFLY PT, R27, R28, 0x1, 0x1f ;  /* 0x0c201f001c1b7f89 */ /* 0x000e2200000e0000 */
[----:B--2---:R-:W-:-:S03]  /*83a0*/  FADD R22, R24, R22 ;  /* 0x0000001618167221 */ /* 0x004fc60000000000 */
[----:B------:R-:W1:Y:S01]  /*83b0*/  SHFL.BFLY PT, R25, R26, 0x1, 0x1f ;  /* 0x0c201f001a197f89 */ /* 0x000e6200000e0000 */
[----:B-----5:R-:W-:-:S03]  /*83c0*/  FADD R24, R23, R11 ;  /* 0x0000000b17187221 */ /* 0x020fc60000000000 */
[----:B------:R-:W2:Y:S04]  /*83d0*/  SHFL.BFLY PT, R23, R22, 0x1, 0x1f ;  /* 0x0c201f0016177f89 */ /* 0x000ea800000e0000 */
[----:B------:R-:W5:Y:S01]  /*83e0*/  SHFL.BFLY PT, R11, R24, 0x1, 0x1f ;  /* 0x0c201f00180b7f89 */ /* 0x000f6200000e0000 */
[----:B0-----:R-:W-:Y:S01]  /*83f0*/  FADD R27, R28, R27 ;  /* 0x0000001b1c1b7221 */ /* 0x001fe20000000000 */
[----:B------:R-:W-:Y:S01]  /*8400*/  BAR.SYNC.DEFER_BLOCKING 0x0 ;  /* 0x0000000000007b1d */ /* 0x000fe20000010000 */
[----:B-1----:R-:W-:Y:S01]  /*8410*/  FADD R25, R26, R25 ;  /* 0x000000191a197221 */ /* 0x002fe20000000000 */
[----:B--2---:R-:W-:Y:S01]  /*8420*/  FADD R23, R22, R23 ;  /* 0x0000001716177221 */ /* 0x004fe20000000000 */
[----:B-----5:R-:W-:-:S03]  /*8430*/  FADD R11, R24, R11 ;  /* 0x0000000b180b7221 */ /* 0x020fc60000000000 */
[----:B------:R-:W-:Y:S04]  /*8440*/  @!P1 STS [R9], R27 ;  /* 0x0000001b09009388 */ /* 0x000fe80000000800 */
[----:B------:R-:W-:Y:S04]  /*8450*/  @!P1 STS [R16], R25 ;  /* 0x0000001910009388 */ /* 0x000fe80000000800 */
[----:B------:R-:W-:Y:S04]  /*8460*/  @!P1 STS [R15], R23 ;  /* 0x000000170f009388 */ /* 0x000fe80000000800 */
[----:B------:R-:W-:Y:S01]  /*8470*/  @!P1 STS [R10], R11 ;  /* 0x0000000b0a009388 */ /* 0x000fe20000000800 */
[----:B------:R-:W-:Y:S06]  /*8480*/  BAR.SYNC.DEFER_BLOCKING 0x0 ;  /* 0x0000000000007b1d */ /* 0x000fec0000010000 */
[----:B------:R-:W0:Y:S04]  /*8490*/  LDS R9, [R5] ;  /* 0x0000000005097984 */ /* 0x000e280000000800 */
[----:B0-----:R-:W0:Y:S02]  /*84a0*/  SHFL.BFLY PT, R10, R9, 0x4, 0x1f ;  /* 0x0c801f00090a7f89 */ /* 0x001e2400000e0000 */
[----:B0-----:R-:W-:-:S05]  /*84b0*/  FADD R10, R9, R10 ;  /* 0x0000000a090a7221 */ /* 0x001fca0000000000 */
[----:B------:R-:W0:Y:S02]  /*84c0*/  SHFL.BFLY PT, R9, R10, 0x2, 0x1f ;  /* 0x0c401f000a097f89 */ /* 0x000e2400000e0000 */
[----:B0-----:R-:W-:-:S05]  /*84d0*/  FADD R9, R10, R9 ;  /* 0x000000090a097221 */ /* 0x001fca0000000000 */
[----:B------:R-:W0:Y:S02]  /*84e0*/  SHFL.BFLY PT, R10, R9, 0x1, 0x1f ;  /* 0x0c201f00090a7f89 */ /* 0x000e2400000e0000 */
[----:B0-----:R-:W-:-:S05]  /*84f0*/  FADD R10, R9, R10 ;  /* 0x0000000a090a7221 */ /* 0x001fca0000000000 */
[----:B------:R0:W-:Y:S01]  /*8500*/  @!P0 STS [R5], R10 ;  /* 0x0000000a05008388 */ /* 0x0001e20000000800 */
[----:B------:R-:W-:Y:S01]  /*8510*/  BAR.SYNC.DEFER_BLOCKING 0x0 ;  /* 0x0000000000007b1d */ /* 0x000fe20000010000 */
[----:B------:R-:W-:-:S04]  /*8520*/  IMAD.WIDE R22, R8, 0x2, R166 ;  /* 0x0000000208167825 */ /* 0x000fc800078e02a6 */
[C---:B0-----:R-:W-:Y:S01]  /*8530*/  IMAD.WIDE R10, R8.reuse, 0x2, R244 ;  /* 0x00000002080a7825 */ /* 0x041fe200078e02f4 */
[----:B------:R-:W2:Y:S03]  /*8540*/  LDL.64 R166, [R1+0x1d8] ;  /* 0x0001d80001a67983 */ /* 0x000ea60000100a00 */
[C---:B------:R-:W-:Y:S02]  /*8550*/  IMAD.WIDE R24, R8.reuse, 0x2, R148 ;  /* 0x0000000208187825 */ /* 0x040fe400078e0294 */
[----:B------:R-:W5:Y:S02]  /*8560*/  LDL.64 R148, [R1+0x258] ;  /* 0x0002580001947983 */ /* 0x000f640000100a00 */
[----:B------:R-:W-:-:S04]  /*8570*/  IMAD.WIDE R28, R8, 0x2, R240 ;  /* 0x00000002081c7825 */ /* 0x000fc800078e02f0 */
[----:B---3--:R-:W-:-:S04]  /*8580*/  IMAD.WIDE R30, R8, 0x2, R30 ;  /* 0x00000002081e7825 */ /* 0x008fc800078e021e */
[----:B------:R-:W-:-:S04]  /*8590*/  IMAD.WIDE R34, R8, 0x2, R34 ;  /* 0x0000000208227825 */ /* 0x000fc800078e0222 */
[C---:B------:R-:W-:Y:S01]  /*85a0*/  IMAD.WIDE R32, R8.reuse, 0x2, R32 ;  /* 0x0000000208207825 */ /* 0x040fe200078e0220 */
[----:B------:R0:W3:Y:S04]  /*85b0*/  LDG.E.U16 R183, desc[UR10][R22.64] ;  /* 0x0000000a16b77981 */ /* 0x0000e8000c1e1500 */
[----:B------:R1:W2:Y:S04]  /*85c0*/  LDG.E.U16 R181, desc[UR10][R10.64] ;  /* 0x0000000a0ab57981 */ /* 0x0002a8000c1e1500 */
[----:B------:R4:W2:Y:S01]  /*85d0*/  LDG.E.U16 R185, desc[UR10][R24.64] ;  /* 0x0000000a18b97981 */ /* 0x0008a2000c1e1500 */
[----:B0-----:R-:W-:-:S03]  /*85e0*/  IMAD.WIDE R22, R8, 0x2, R228 ;  /* 0x0000000208167825 */ /* 0x001fc600078e02e4 */
[----:B------:R0:W2:Y:S01]  /*85f0*/  LDG.E.U16 R179, desc[UR10][R28.64] ;  /* 0x0000000a1cb37981 */ /* 0x0000a2000c1e1500 */
[----:B-1----:R-:W-:-:S03]  /*8600*/  IMAD.WIDE R10, R8, 0x2, R226 ;  /* 0x00000002080a7825 */ /* 0x002fc600078e02e2 */
[----:B------:R1:W2:Y:S01]  /*8610*/  LDG.E.U16 R173, desc[UR10][R22.64] ;  /* 0x0000000a16ad7981 */ /* 0x0002a2000c1e1500 */
[----:B----4-:R-:W-:-:S03]  /*8620*/  IMAD.WIDE R24, R8, 0x2, R232 ;  /* 0x0000000208187825 */ /* 0x010fc600078e02e8 */
[----:B------:R4:W2:Y:S01]  /*8630*/  LDG.E.U16 R171, desc[UR10][R10.64] ;  /* 0x0000000a0aab7981 */ /* 0x0008a2000c1e1500 */
[----:B0-----:R-:W-:-:S03]  /*8640*/  IMAD.WIDE R28, R8, 0x2, R46 ;  /* 0x00000002081c7825 */ /* 0x001fc600078e022e */
[----:B------:R0:W2:Y:S01]  /*8650*/  LDG.E.U16 R175, desc[UR10][R24.64] ;  /* 0x0000000a18af7981 */ /* 0x0000a2000c1e1500 */
[----:B-1----:R-:W-:-:S03]  /*8660*/  IMAD.WIDE R22, R8, 0x2, R40 ;  /* 0x0000000208167825 */ /* 0x002fc600078e0228 */
[----:B------:R-:W2:Y:S01]  /*8670*/  LDL.64 R40, [R1+0x2e8] ;  /* 0x0002e80001287983 */ /* 0x000ea20000100a00 */
[----:B----4-:R-:W-:-:S03]  /*8680*/  IMAD.WIDE R10, R8, 0x2, R112 ;  /* 0x00000002080a7825 */ /* 0x010fc600078e0270 */
[----:B------:R-:W4:Y:S01]  /*8690*/  LDL.64 R112, [R1+0x2b0] ;  /* 0x0002b00001707983 */ /* 0x000f220000100a00 */
[----:B0-----:R-:W-:-:S03]  /*86a0*/  IMAD.WIDE R24, R8, 0x2, R218 ;  /* 0x0000000208187825 */ /* 0x001fc600078e02da */
[----:B------:R-:W3:Y:S04]  /*86b0*/  LDL.64 R46, [R1+0x2c8] ;  /* 0x0002c800012e7983 */ /* 0x000ee80000100a00 */
[----:B------:R0:W3:Y:S01]  /*86c0*/  LDG.E.U16 R15, desc[UR10][R24.64] ;  /* 0x0000000a180f7981 */ /* 0x0000e2000c1e1500 */
[----:B------:R-:W-:-:S03]  /*86d0*/  IMAD.WIDE R26, R8, 0x2, R146 ;  /* 0x00000002081a7825 */ /* 0x000fc600078e0292 */
[----:B------:R-:W3:Y:S04]  /*86e0*/  LDG.E.U16 R23, desc[UR10][R22.64] ;  /* 0x0000000a16177981 */ /* 0x000ee8000c1e1500 */
[----:B------:R1:W5:Y:S01]  /*86f0*/  LDG.E.U16 R187, desc[UR10][R26.64] ;  /* 0x0000000a1abb7981 */ /* 0x000362000c1e1500 */
[----:B0-----:R-:W-:-:S03]  /*8700*/  IMAD.WIDE R24, R8, 0x2, R42 ;  /* 0x0000000208187825 */ /* 0x001fc600078e022a */
[----:B------:R-:W5:Y:S04]  /*8710*/  LDL.64 R42, [R1+0x2c0] ;  /* 0x0002c000012a7983 */ /* 0x000f680000100a00 */
[----:B------:R0:W5:Y:S01]  /*8720*/  LDG.E.U16 R133, desc[UR10][R10.64] ;  /* 0x0000000a0a857981 */ /* 0x000162000c1e1500 */
[----:B-1----:R-:W-:-:S03]  /*8730*/  IMAD.WIDE R26, R8, 0x2, R236 ;  /* 0x00000002081a7825 */ /* 0x002fc600078e02ec */
[----:B------:R1:W5:Y:S04]  /*8740*/  LDG.E.U16 R22, desc[UR10][R30.64] ;  /* 0x0000000a1e167981 */ /* 0x000368000c1e1500 */
[----:B------:R1:W5:Y:S01]  /*8750*/  LDG.E.U16 R177, desc[UR10][R26.64] ;  /* 0x0000000a1ab17981 */ /* 0x000362000c1e1500 */
[----:B0-----:R-:W-:-:S03]  /*8760*/  IMAD.WIDE R10, R8, 0x2, R38 ;  /* 0x00000002080a7825 */ /* 0x001fc600078e0226 */
[----:B------:R0:W5:Y:S01]  /*8770*/  LDG.E.U16 R132, desc[UR10][R28.64] ;  /* 0x0000000a1c847981 */ /* 0x000162000c1e1500 */
[----:B-1----:R-:W-:-:S03]  /*8780*/  IMAD.WIDE R30, R8, 0x2, R118 ;  /* 0x00000002081e7825 */ /* 0x002fc600078e0276 */
[----:B------:R-:W5:Y:S01]  /*8790*/  LDL.64 R38, [R1+0x2b8] ;  /* 0x0002b80001267983 */ /* 0x000f620000100a00 */
[----:B------:R-:W-:-:S03]  /*87a0*/  IMAD.WIDE R26, R8, 0x2, R222 ;  /* 0x00000002081a7825 */ /* 0x000fc600078e02de */
[----:B------:R-:W5:Y:S04]  /*87b0*/  LDL.64 R118, [R1+0x2a0] ;  /* 0x0002a00001767983 */ /* 0x000f680000100a00 */
[----:B------:R1:W5:Y:S01]  /*87c0*/  LDG.E.U16 R169, desc[UR10][R26.64] ;  /* 0x0000000a1aa97981 */ /* 0x000362000c1e1500 */
[----:B0-----:R-:W-:-:S03]  /*87d0*/  IMAD.WIDE R28, R8, 0x2, R44 ;  /* 0x00000002081c7825 */ /* 0x001fc600078e022c */
[----:B------:R0:W5:Y:S04]  /*87e0*/  LDG.E.U16 R130, desc[UR10][R34.64] ;  /* 0x0000000a22827981 */ /* 0x000168000c1e1500 */
[----:B------:R-:W5:Y:S01]  /*87f0*/  LDG.E.U16 R24, desc[UR10][R24.64] ;  /* 0x0000000a18187981 */ /* 0x000f62000c1e1500 */
[----:B-1----:R-:W-:-:S03]  /*8800*/  IMAD.WIDE R26, R8, 0x2, R36 ;  /* 0x00000002081a7825 */ /* 0x002fc600078e0224 */
[----:B------:R-:W5:Y:S01]  /*8810*/  LDL.64 R36, [R1+0x2a8] ;  /* 0x0002a80001247983 */ /* 0x000f620000100a00 */
[----:B0-----:R-:W-:-:S03]  /*8820*/  IMAD.WIDE R34, R8, 0x2, R116 ;  /* 0x0000000208227825 */ /* 0x001fc600078e0274 */
[----:B------:R-:W5:Y:S04]  /*8830*/  LDG.E.U16 R26, desc[UR10][R26.64] ;  /* 0x0000000a1a1a7981 */ /* 0x000f68000c1e1500 */
[----:B------:R0:W5:Y:S04]  /*8840*/  LDG.E.U16 R25, desc[UR10][R32.64] ;  /* 0x0000000a20197981 */ /* 0x000168000c1e1500 */
[----:B------:R-:W5:Y:S04]  /*8850*/  LDL.64 R116, [R1+0x278] ;  /* 0x0002780001747983 */ /* 0x000f680000100a00 */
[----:B------:R1:W5:Y:S01]  /*8860*/  LDG.E.U16 R27, desc[UR10][R28.64] ;  /* 0x0000000a1c1b7981 */ /* 0x000362000c1e1500 */
[----:B0-----:R-:W-:-:S03]  /*8870*/  IMAD.WIDE R32, R8, 0x2, R114 ;  /* 0x0000000208207825 */ /* 0x001fc600078e0272 */
[----:B------:R2:W5:Y:S04]  /*8880*/  LDG.E.U16 R131, desc[UR10][R10.64] ;  /* 0x0000000a0a837981 */ /* 0x000568000c1e1500 */
[----:B------:R-:W5:Y:S01]  /*8890*/  LDL.64 R44, [R1+0x298] ;  /* 0x00029800012c7983 */ /* 0x000f620000100a00 */
[----:B-1----:R-:W-:-:S03]  /*88a0*/  IMAD.WIDE R28, R8, 0x2, R120 ;  /* 0x00000002081c7825 */ /* 0x002fc600078e0278 */
[----:B------:R-:W5:Y:S04]  /*88b0*/  LDL.64 R120, [R1+0x280] ;  /* 0x0002800001787983 */ /* 0x000f680000100a00 */
[----:B------:R-:W5:Y:S04]  /*88c0*/  LDG.E.U16 R29, desc[UR10][R28.64] ;  /* 0x0000000a1c1d7981 */ /* 0x000f68000c1e1500 */
[----:B------:R-:W5:Y:S04]  /*88d0*/  LDL.64 R114, [R1+0x260] ;  /* 0x0002600001727983 */ /* 0x000f680000100a00 */
[----:B------:R-:W5:Y:S04]  /*88e0*/  LDG.E.U16 R129, desc[UR10][R30.64] ;  /* 0x0000000a1e817981 */ /* 0x000f68000c1e1500 */
[----:B------:R4:W5:Y:S04]  /*88f0*/  LDG.E.U16 R28, desc[UR10][R32.64] ;  /* 0x0000000a201c7981 */ /* 0x000968000c1e1500 */
[----:B------:R-:W5:Y:S04]  /*8900*/  LDG.E.U16 R127, desc[UR10][R34.64] ;  /* 0x0000000a227f7981 */ /* 0x000f68000c1e1500 */
[----:B------:R-:W5:Y:S04]  /*8910*/  LDL.64 R146, [R1+0x230] ;  /* 0x0002300001927983 */ /* 0x000f680000100a00 */
[----:B------:R-:W5:Y:S04]  /*8920*/  LDG.E.U16 R134, desc[UR10][R134.64] ;  /* 0x0000000a86867981 */ /* 0x000f68000c1e1500 */
[----:B------:R-:W5:Y:S01]  /*8930*/  LDL.64 R218, [R1+0x188] ;  /* 0x0001880001da7983 */ /* 0x000f620000100a00 */
[----:B------:R-:W-:-:S03]  /*8940*/  FADD R145, -R0, R143 ;  /* 0x0000008f00917221 */ /* 0x000fc60000000100 */
[----:B------:R-:W5:Y:S04]  /*8950*/  LDL.64 R228, [R1+0x100] ;  /* 0x0001000001e47983 */ /* 0x000f680000100a00 */
[----:B------:R-:W5:Y:S04]  /*8960*/  LDL.64 R226, [R1+0xf8] ;  /* 0x0000f80001e27983 */ /* 0x000f680000100a00 */
[----:B------:R-:W5:Y:S04]  /*8970*/  LDL.64 R222, [R1+0xe8] ;  /* 0x0000e80001de7983 */ /* 0x000f680000100a00 */
[----:B------:R-:W-:Y:S04]  /*8980*/  LDS R160, [R160] ;  /* 0x00000000a0a07984 */ /* 0x000fe80000000800 */
[----:B------:R-:W0:Y:S04]  /*8990*/  LDS R161, [R161] ;  /* 0x00000000a1a17984 */ /* 0x000e280000000800 */
[----:B------:R-:W5:Y:S04]  /*89a0*/  LDL.64 R236, [R1+0x90] ;  /* 0x0000900001ec7983 */ /* 0x000f680000100a00 */
[----:B------:R-:W5:Y:S04]  /*89b0*/  LDL.64 R232, [R1+0x80] ;  /* 0x0000800001e87983 */ /* 0x000f680000100a00 */
[----:B------:R-:W5:Y:S04]  /*89c0*/  LDL.64 R244, [R1+0xa8] ;  /* 0x0000a80001f47983 */ /* 0x000f680000100a00 */
[----:B------:R-:W5:Y:S01]  /*89d0*/  LDL.64 R240, [R1+0x98] ;  /* 0x0000980001f07983 */ /* 0x000f620000100a00 */
[----:B--2---:R-:W-:-:S03]  /*89e0*/  IMAD.WIDE R10, R8, 0x2, R40 ;  /* 0x00000002080a7825 */ /* 0x004fc600078e0228 */
[----:B------:R-:W2:Y:S01]  /*89f0*/  LDL.64 R40, [R1+0x290] ;  /* 0x0002900001287983 */ /* 0x000ea20000100a00 */
[----:B----4-:R-:W-:-:S03]  /*8a00*/  IMAD.WIDE R32, R8, 0x2, R112 ;  /* 0x0000000208207825 */ /* 0x010fc600078e0270 */
[----:B------:R3:W4:Y:S04]  /*8a10*/  LDG.E.U16 R128, desc[UR10][R10.64] ;  /* 0x0000000a0a807981 */ /* 0x000728000c1e1500 */
[----:B------:R-:W4:Y:S04]  /*8a20*/  LDL.64 R112, [R1+0x250] ;  /* 0x0002500001707983 */ /* 0x000f280000100a00 */
[----:B------:R-:W4:Y:S01]  /*8a30*/  LDG.E.U16 R32, desc[UR10][R32.64] ;  /* 0x0000000a20207981 */ /* 0x000f22000c1e1500 */
[----:B---3--:R-:W-:-:S03]  /*8a40*/  IMAD.WIDE R10, R8, 0x2, R46 ;  /* 0x00000002080a7825 */ /* 0x008fc600078e022e */
[----:B------:R-:W3:Y:S04]  /*8a50*/  LDL.64 R46, [R1+0x270] ;  /* 0x00027000012e7983 */ /* 0x000ee80000100a00 */
[----:B------:R-:W3:Y:S01]  /*8a60*/  LDG.E.U16 R126, desc[UR10][R10.64] ;  /* 0x0000000a0a7e7981 */ /* 0x000ee2000c1e1500 */
[----:B-----5:R-:W-:-:S03]  /*8a70*/  IMAD.WIDE R30, R8, 0x2, R42 ;  /* 0x00000002081e7825 */ /* 0x020fc600078e022a */
[----:B------:R-:W5:Y:S04]  /*8a80*/  LDL.64 R42, [R1+0x268] ;  /* 0x00026800012a7983 */ /* 0x000f680000100a00 */
[----:B------:R-:W5:Y:S01]  /*8a90*/  LDG.E.U16 R30, desc[UR10][R30.64] ;  /* 0x0000000a1e1e7981 */ /* 0x000f62000c1e1500 */
[----:B------:R-:W-:-:S04]  /*8aa0*/  IMAD.WIDE R38, R8, 0x2, R38 ;  /* 0x0000000208267825 */ /* 0x000fc800078e0226 */
[C---:B------:R-:W-:Y:S01]  /*8ab0*/  IMAD.WIDE R34, R8.reuse, 0x2, R118 ;  /* 0x0000000208227825 */ /* 0x040fe200078e0276 */
[----:B------:R1:W5:Y:S04]  /*8ac0*/  LDG.E.U16 R125, desc[UR10][R38.64] ;  /* 0x0000000a267d7981 */ /* 0x000368000c1e1500 */
[----:B------:R-:W5:Y:S04]  /*8ad0*/  LDL.64 R118, [R1+0x248] ;  /* 0x0002480001767983 */ /* 0x000f680000100a00 */
[----:B------:R-:W5:Y:S01]  /*8ae0*/  LDG.E.U16 R31, desc[UR10][R34.64] ;  /* 0x0000000a221f7981 */ /* 0x000f62000c1e1500 */
[----:B-1----:R-:W-:-:S03]  /*8af0*/  IMAD.WIDE R38, R8, 0x2, R138 ;  /* 0x0000000208267825 */ /* 0x002fc600078e028a */
[----:B------:R-:W5:Y:S01]  /*8b00*/  LDL.64 R138, [R1+0x228] ;  /* 0x00022800018a7983 */ /* 0x000f620000100a00 */
[----:B------:R-:W-:-:S03]  /*8b10*/  IMAD.WIDE R36, R8, 0x2, R36 ;  /* 0x0000000208247825 */ /* 0x000fc600078e0224 */
[----:B------:R-:W5:Y:S04]  /*8b20*/  LDG.E.U16 R122, desc[UR10][R38.64] ;  /* 0x0000000a267a7981 */ /* 0x000f68000c1e1500 */
[----:B------:R1:W5:Y:S02]  /*8b30*/  LDG.E.U16 R124, desc[UR10][R36.64] ;  /* 0x0000000a247c7981 */ /* 0x000364000c1e1500 */
[C---:B-1----:R-:W-:Y:S02]  /*8b40*/  IMAD.WIDE R36, R8.reuse, 0x2, R116 ;  /* 0x0000000208247825 */ /* 0x042fe400078e0274 */
[----:B------:R-:W5:Y:S02]  /*8b50*/  LDL.64 R116, [R1+0x220] ;  /* 0x0002200001747983 */ /* 0x000f640000100a00 */
[----:B------:R-:W-:-:S02]  /*8b60*/  IMAD.WIDE R10, R8, 0x2, R44 ;  /* 0x00000002080a7825 */ /* 0x000fc400078e022c */
[----:B------:R-:W5:Y:S02]  /*8b70*/  LDL.64 R44, [R1+0x240] ;  /* 0x00024000012c7983 */ /* 0x000f640000100a00 */
[C---:B------:R-:W-:Y:S02]  /*8b80*/  IMAD.WIDE R34, R8.reuse, 0x2, R120 ;  /* 0x0000000208227825 */ /* 0x040fe400078e0278 */
[----:B------:R1:W5:Y:S04]  /*8b90*/  LDG.E.U16 R121, desc[UR10][R36.64] ;  /* 0x0000000a24797981 */ /* 0x000368000c1e1500 */
[----:B------:R3:W5:Y:S04]  /*8ba0*/  LDG.E.U16 R123, desc[UR10][R10.64] ;  /* 0x0000000a0a7b7981 */ /* 0x000768000c1e1500 */
[----:B------:R-:W5:Y:S01]  /*8bb0*/  LDG.E.U16 R35, desc[UR10][R34.64] ;  /* 0x0000000a22237981 */ /* 0x000f62000c1e1500 */
[----:B-1----:R-:W-:-:S03]  /*8bc0*/  IMAD.WIDE R36, R8, 0x2, R114 ;  /* 0x0000000208247825 */ /* 0x002fc600078e0272 */
[----:B------:R-:W5:Y:S04]  /*8bd0*/  LDL.64 R114, [R1+0x200] ;  /* 0x0002000001727983 */ /* 0x000f680000100a00 */
[----:B------:R-:W5:Y:S01]  /*8be0*/  LDG.E.U16 R36, desc[UR10][R36.64] ;  /* 0x0000000a24247981 */ /* 0x000f62000c1e1500 */
[----:B--2---:R-:W-:-:S05]  /*8bf0*/  IMAD.WIDE R40, R8, 0x2, R40 ;  /* 0x0000000208287825 */ /* 0x004fca00078e0228 */
[----:B------:R1:W2:Y:S01]  /*8c00*/  LDG.E.U16 R33, desc[UR10][R40.64] ;  /* 0x0000000a28217981 */ /* 0x0002a2000c1e1500 */
[----:B----4-:R-:W-:-:S03]  /*8c10*/  IMAD.WIDE R38, R8, 0x2, R112 ;  /* 0x0000000208267825 */ /* 0x010fc600078e0270 */
[----:B------:R-:W4:Y:S04]  /*8c20*/  LDL.64 R112, [R1+0x1f8] ;  /* 0x0001f80001707983 */ /* 0x000f280000100a00 */
[----:B------:R-:W2:Y:S01]  /*8c30*/  LDG.E.U16 R38, desc[UR10][R38.64] ;  /* 0x0000000a26267981 */ /* 0x000ea2000c1e1500 */
[----:B---3--:R-:W-:-:S03]  /*8c40*/  IMAD.WIDE R10, R8, 0x2, R46 ;  /* 0x00000002080a7825 */ /* 0x008fc600078e022e */
[----:B------:R-:W3:Y:S01]  /*8c50*/  LDL.64 R46, [R1+0x218] ;  /* 0x00021800012e7983 */ /* 0x000ee20000100a00 */
[----:B-1----:R-:W-:-:S03]  /*8c60*/  IMAD.WIDE R40, R8, 0x2, R148 ;  /* 0x0000000208287825 */ /* 0x002fc600078e0294 */
[----:B------:R-:W2:Y:S01]  /*8c70*/  LDL.64 R148, [R1+0x1f0] ;  /* 0x0001f00001947983 */ /* 0x000ea20000100a00 */
[----:B-----5:R-:W-:-:S03]  /*8c80*/  IMAD.WIDE R42, R8, 0x2, R42 ;  /* 0x00000002082a7825 */ /* 0x020fc600078e022a */
[----:B------:R-:W5:Y:S04]  /*8c90*/  LDG.E.U16 R34, desc[UR10][R10.64] ;  /* 0x0000000a0a227981 */ /* 0x000f68000c1e1500 */
[----:B------:R1:W5:Y:S02]  /*8ca0*/  LDG.E.U16 R120, desc[UR10][R42.64] ;  /* 0x0000000a2a787981 */ /* 0x000364000c1e1500 */
[C---:B-1----:R-:W-:Y:S02]  /*8cb0*/  IMAD.WIDE R42, R8.reuse, 0x2, R158 ;  /* 0x00000002082a7825 */ /* 0x042fe400078e029e */
[----:B------:R-:W5:Y:S02]  /*8cc0*/  LDL.64 R158, [R1+0x1a8] ;  /* 0x0001a800019e7983 */ /* 0x000f640000100a00 */
[----:B------:R-:W-:-:S02]  /*8cd0*/  IMAD.WIDE R10, R8, 0x2, R118 ;  /* 0x00000002080a7825 */ /* 0x000fc400078e0276 */
[----:B------:R1:W5:Y:S04]  /*8ce0*/  LDG.E.U16 R119, desc[UR10][R40.64] ;  /* 0x0000000a28777981 */ /* 0x000368000c1e1500 */
[----:B------:R0:W5:Y:S01]  /*8cf0*/  LDG.E.U16 R118, desc[UR10][R10.64] ;  /* 0x0000000a0a767981 */ /* 0x000162000c1e1500 */
[----:B-1----:R-:W-:-:S03]  /*8d00*/  IMAD.WIDE R40, R8, 0x2, R146 ;  /* 0x0000000208287825 */ /* 0x002fc600078e0292 */
[----:B------:R-:W5:Y:S01]  /*8d10*/  LDL.64 R146, [R1+0x1c8] ;  /* 0x0001c80001927983 */ /* 0x000f620000100a00 */
[----:B0-----:R-:W-:-:S03]  /*8d20*/  IMAD.WIDE R10, R8, 0x2, R138 ;  /* 0x00000002080a7825 */ /* 0x001fc600078e028a */
[----:B------:R-:W5:Y:S01]  /*8d30*/  LDG.E.U16 R135, desc[UR10][R40.64] ;  /* 0x0000000a28877981 */ /* 0x000f62000c1e1500 */
[----:B------:R-:W-:-:S03]  /*8d40*/  IMAD.WIDE R138, R8, 0x2, R116 ;  /* 0x00000002088a7825 */ /* 0x000fc600078e0274 */
[----:B------:R0:W5:Y:S04]  /*8d50*/  LDG.E.U16 R117, desc[UR10][R42.64] ;  /* 0x0000000a2a757981 */ /* 0x000168000c1e1500 */
[----:B------:R-:W5:Y:S01]  /*8d60*/  LDG.E.U16 R116, desc[UR10][R10.64] ;  /* 0x0000000a0a747981 */ /* 0x000f62000c1e1500 */
[----:B------:R-:W-:-:S03]  /*8d70*/  IMAD.WIDE R44, R8, 0x2, R44 ;  /* 0x00000002082c7825 */ /* 0x000fc600078e022c */
[----:B------:R-:W5:Y:S01]  /*8d80*/  LDG.E.U16 R138, desc[UR10][R138.64] ;  /* 0x0000000a8a8a7981 */ /* 0x000f62000c1e1500 */
[----:B0-----:R-:W-:-:S03]  /*8d90*/  IMAD.WIDE R42, R8, 0x2, R150 ;  /* 0x00000002082a7825 */ /* 0x001fc600078e0296 */
[----:B------:R0:W5:Y:S04]  /*8da0*/  LDG.E.U16 R37, desc[UR10][R44.64] ;  /* 0x0000000a2c257981 */ /* 0x000168000c1e1500 */
[----:B------:R-:W5:Y:S01]  /*8db0*/  LDL.64 R150, [R1+0x1b8] ;  /* 0x0001b80001967983 */ /* 0x000f620000100a00 */
[----:B0-----:R-:W-:-:S03]  /*8dc0*/  IMAD.WIDE R44, R8, 0x2, R140 ;  /* 0x00000002082c7825 */ /* 0x001fc600078e028c */
[----:B------:R-:W5:Y:S01]  /*8dd0*/  LDL.64 R140, [R1+0x1c0] ;  /* 0x0001c000018c7983 */ /* 0x000f620000100a00 */
[----:B------:R-:W-:-:S03]  /*8de0*/  IMAD.WIDE R40, R8, 0x2, R114 ;  /* 0x0000000208287825 */ /* 0x000fc600078e0272 */
[----:B------:R0:W5:Y:S04]  /*8df0*/  LDG.E.U16 R114, desc[UR10][R42.64] ;  /* 0x0000000a2a727981 */ /* 0x000168000c1e1500 */
[----:B------:R1:W5:Y:S04]  /*8e00*/  LDG.E.U16 R137, desc[UR10][R44.64] ;  /* 0x0000000a2c897981 */ /* 0x000368000c1e1500 */
[----:B------:R1:W5:Y:S01]  /*8e10*/  LDG.E.U16 R16, desc[UR10][R40.64] ;  /* 0x0000000a28107981 */ /* 0x000362000c1e1500 */
[----:B0-----:R-:W-:-:S03]  /*8e20*/  IMAD.WIDE R42, R8, 0x2, R166 ;  /* 0x00000002082a7825 */ /* 0x001fc600078e02a6 */
[----:B------:R-:W5:Y:S01]  /*8e30*/  LDL.64 R166, [R1+0x190] ;  /* 0x0001900001a67983 */ /* 0x000f620000100a00 */
[----:B-1----:R-:W-:-:S03]  /*8e40*/  IMAD.WIDE R44, R8, 0x2, R162 ;  /* 0x00000002082c7825 */ /* 0x002fc600078e02a2 */
[----:B------:R-:W5:Y:S01]  /*8e50*/  LDL.64 R162, [R1+0x198] ;  /* 0x0001980001a27983 */ /* 0x000f620000100a00 */
[----:B------:R-:W-:-:S03]  /*8e60*/  IMAD.WIDE R40, R8, 0x2, R164 ;  /* 0x0000000208287825 */ /* 0x000fc600078e02a4 */
[----:B------:R-:W5:Y:S04]  /*8e70*/  LDG.E.U16 R139, desc[UR10][R44.64] ;  /* 0x0000000a2c8b7981 */ /* 0x000f68000c1e1500 */
[----:B------:R-:W5:Y:S01]  /*8e80*/  LDL.64 R164, [R1+0x178] ;  /* 0x0001780001a47983 */ /* 0x000f620000100a00 */
[----:B----4-:R-:W-:-:S05]  /*8e90*/  IMAD.WIDE R10, R8, 0x2, R112 ;  /* 0x00000002080a7825 */ /* 0x010fca00078e0270 */
[----:B------:R2:W4:Y:S01]  /*8ea0*/  LDG.E.U16 R113, desc[UR10][R10.64] ;  /* 0x0000000a0a717981 */ /* 0x000522000c1e1500 */
[----:B---3--:R-:W-:-:S05]  /*8eb0*/  IMAD.WIDE R46, R8, 0x2, R46 ;  /* 0x00000002082e7825 */ /* 0x008fca00078e022e */
[----:B------:R0:W3:Y:S01]  /*8ec0*/  LDG.E.U16 R115, desc[UR10][R46.64] ;  /* 0x0000000a2e737981 */ /* 0x0000e2000c1e1500 */
[----:B--2---:R-:W-:-:S03]  /*8ed0*/  IMAD.WIDE R10, R8, 0x2, R148 ;  /* 0x00000002080a7825 */ /* 0x004fc600078e0294 */
[----:B------:R-:W2:Y:S04]  /*8ee0*/  LDL.64 R148, [R1+0x1a0] ;  /* 0x0001a00001947983 */ /* 0x000ea80000100a00 */
[----:B------:R-:W2:Y:S01]  /*8ef0*/  LDG.E.U16 R10, desc[UR10][R10.64] ;  /* 0x0000000a0a0a7981 */ /* 0x000ea2000c1e1500 */
[----:B0-----:R-:W-:-:S03]  /*8f00*/  IMAD.WIDE R46, R8, 0x2, R206 ;  /* 0x00000002082e7825 */ /* 0x001fc600078e02ce */
[----:B------:R-:W2:Y:S04]  /*8f10*/  LDL.64 R206, [R1+0x180] ;  /* 0x0001800001ce7983 */ /* 0x000ea80000100a00 */
[----:B------:R-:W3:Y:S04]  /*8f20*/  LDG.E.U16 R112, desc[UR10][R46.64] ;  /* 0x0000000a2e707981 */ /* 0x000ee8000c1e1500 */
[----:B------:R5:W3:Y:S04]  /*8f30*/  LDG.E.U16 R11, desc[UR10][R40.64] ;  /* 0x0000000a280b7981 */ /* 0x000ae8000c1e1500 */
[----:B------:R0:W3:Y:S01]  /*8f40*/  LDG.E.U16 R47, desc[UR10][R42.64] ;  /* 0x0000000a2a2f7981 */ /* 0x0000e2000c1e1500 */
[----:B-----5:R-:W-:-:S03]  /*8f50*/  IMAD.WIDE R40, R8, 0x2, R158 ;  /* 0x0000000208287825 */ /* 0x020fc600078e029e */
[----:B------:R-:W5:Y:S01]  /*8f60*/  LDL.64 R158, [R1+0x160] ;  /* 0x00016000019e7983 */ /* 0x000f620000100a00 */
[----:B0-----:R-:W-:-:S03]  /*8f70*/  IMAD.WIDE R42, R8, 0x2, R188 ;  /* 0x00000002082a7825 */ /* 0x001fc600078e02bc */
[----:B------:R-:W3:Y:S01]  /*8f80*/  LDL.64 R188, [R1+0x158] ;  /* 0x0001580001bc7983 */ /* 0x000ee20000100a00 */
[----:B------:R-:W-:-:S03]  /*8f90*/  IMAD.WIDE R146, R8, 0x2, R146 ;  /* 0x0000000208927825 */ /* 0x000fc600078e0292 */
[----:B------:R-:W3:Y:S04]  /*8fa0*/  LDG.E.U16 R5, desc[UR10][R42.64] ;  /* 0x0000000a2a057981 */ /* 0x000ee8000c1e1500 */
[----:B------:R0:W4:Y:S01]  /*8fb0*/  LDG.E.U16 R46, desc[UR10][R146.64] ;  /* 0x0000000a922e7981 */ /* 0x000122000c1e1500 */
[----:B------:R-:W-:Y:S01]  /*8fc0*/  FMUL R145, R145, 1.4426950216293334961 ;  /* 0x3fb8aa3b91917820 */ /* 0x000fe20000400000 */
[C---:B0-----:R-:W-:Y:S02]  /*8fd0*/  IMAD.WIDE R146, R8.reuse, 0x2, R218 ;  /* 0x0000000208927825 */ /* 0x041fe400078e02da */
[----:B------:R-:W4:Y:S02]  /*8fe0*/  LDL.64 R218, [R1+0x138] ;  /* 0x0001380001da7983 */ /* 0x000f240000100a00 */
[----:B------:R-:W-:-:S02]  /*8ff0*/  IMAD.WIDE R44, R8, 0x2, R150 ;  /* 0x00000002082c7825 */ /* 0x000fc400078e0296 */
[----:B------:R-:W4:Y:S04]  /*9000*/  LDL.64 R150, [R1+0x170] ;  /* 0x0001700001967983 */ /* 0x000f280000100a00 */
[----:B------:R-:W4:Y:S01]  /*9010*/  LDG.E.U16 R45, desc[UR10][R44.64] ;  /* 0x0000000a2c2d7981 */ /* 0x000f22000c1e1500 */
[----:B------:R-:W-:-:S05]  /*9020*/  IMAD.WIDE R140, R8, 0x2, R140 ;  /* 0x00000002088c7825 */ /* 0x000fca00078e028c */
[----:B------:R-:W4:Y:S04]  /*9030*/  LDG.E.U16 R39, desc[UR10][R140.64] ;  /* 0x0000000a8c277981 */ /* 0x000f28000c1e1500 */
[----:B------:R0:W4:Y:S02]  /*9040*/  LDG.E.U16 R44, desc[UR10][R40.64] ;  /* 0x0000000a282c7981 */ /* 0x000124000c1e1500 */
[C---:B0-----:R-:W-:Y:S02]  /*9050*/  IMAD.WIDE R40, R8.reuse, 0x2, R166 ;  /* 0x0000000208287825 */ /* 0x041fe400078e02a6 */
[----:B------:R-:W4:Y:S02]  /*9060*/  LDL.64 R166, [R1+0x140] ;  /* 0x0001400001a67983 */ /* 0x000f240000100a00 */
[----:B------:R-:W-:-:S02]  /*9070*/  IMAD.WIDE R42, R8, 0x2, R162 ;  /* 0x00000002082a7825 */ /* 0x000fc400078e02a2 */
[----:B------:R-:W4:Y:S04]  /*9080*/  LDL.64 R162, [R1+0x150] ;  /* 0x0001500001a27983 */ /* 0x000f280000100a00 */
[----:B------:R-:W4:Y:S04]  /*9090*/  LDG.E.U16 R43, desc[UR10][R42.64] ;  /* 0x0000000a2a2b7981 */ /* 0x000f28000c1e1500 */
[----:B------:R-:W4:Y:S04]  /*90a0*/  LDG.E.U16 R40, desc[UR10][R40.64] ;  /* 0x0000000a28287981 */ /* 0x000f28000c1e1500 */
[----:B------:R5:W4:Y:S01]  /*90b0*/  LDG.E.U16 R42, desc[UR10][R146.64] ;  /* 0x0000000a922a7981 */ /* 0x000b22000c1e1500 */
[----:B--2---:R-:W-:-:S03]  /*90c0*/  IMAD.WIDE R140, R8, 0x2, R206 ;  /* 0x00000002088c7825 */ /* 0x004fc600078e02ce */
[----:B------:R-:W2:Y:S04]  /*90d0*/  LDL.64 R206, [R1+0x128] ;  /* 0x0001280001ce7983 */ /* 0x000ea80000100a00 */
[----:B------:R0:W2:Y:S01]  /*90e0*/  LDG.E.U16 R41, desc[UR10][R140.64] ;  /* 0x0000000a8c297981 */ /* 0x0000a2000c1e1500 */
[----:B-----5:R-:W-:-:S04]  /*90f0*/  IMAD.WIDE R146, R8, 0x2, R158 ;  /* 0x0000000208927825 */ /* 0x020fc800078e029e */
[----:B------:R-:W-:Y:S01]  /*9100*/  FADD R159, -R2, R144 ;  /* 0x00000090029f7221 */ /* 0x000fe20000000100 */
[----:B------:R3:W-:Y:S01]  /*9110*/  MUFU.EX2 R158, R145 ;  /* 0x00000091009e7308 */ /* 0x0007e20000000800 */
[C---:B0-----:R-:W-:Y:S01]  /*9120*/  IMAD.WIDE R140, R8.reuse, 0x2, R164 ;  /* 0x00000002088c7825 */ /* 0x041fe200078e02a4 */
[----:B------:R0:W5:Y:S04]  /*9130*/  LDG.E.U16 R143, desc[UR10][R146.64] ;  /* 0x0000000a928f7981 */ /* 0x000168000c1e1500 */
[----:B------:R-:W5:Y:S01]  /*9140*/  LDL.64 R164, [R1+0x130] ;  /* 0x0001300001a47983 */ /* 0x000f620000100a00 */
[----:B---3--:R-:W-:-:S03]  /*9150*/  IMAD.WIDE R144, R8, 0x2, R188 ;  /* 0x0000000208907825 */ /* 0x008fc600078e02bc */
[----:B------:R-:W3:Y:S01]  /*9160*/  LDL.64 R188, [R1+0x120] ;  /* 0x0001200001bc7983 */ /* 0x000ee20000100a00 */
[----:B------:R-:W-:-:S03]  /*9170*/  IMAD.WIDE R148, R8, 0x2, R148 ;  /* 0x0000000208947825 */ /* 0x000fc600078e0294 */
[----:B------:R-:W5:Y:S01]  /*9180*/  LDG.E.U16 R140, desc[UR10][R140.64] ;  /* 0x0000000a8c8c7981 */ /* 0x000f62000c1e1500 */
[----:B0-----:R-:W-:-:S03]  /*9190*/  IMAD.WIDE R146, R8, 0x2, R210 ;  /* 0x0000000208927825 */ /* 0x001fc600078e02d2 */
[----:B------:R0:W5:Y:S04]  /*91a0*/  LDG.E.U16 R9, desc[UR10][R148.64] ;  /* 0x0000000a94097981 */ /* 0x000168000c1e1500 */
[----:B------:R-:W5:Y:S04]  /*91b0*/  LDG.E.U16 R146, desc[UR10][R146.64] ;  /* 0x0000000a92927981 */ /* 0x000f68000c1e1500 */
[----:B------:R-:W5:Y:S01]  /*91c0*/  LDL.64 R210, [R1+0x110] ;  /* 0x0001100001d27983 */ /* 0x000f620000100a00 */
[----:B0-----:R-:W-:-:S03]  /*91d0*/  IMAD.WIDE R148, R8, 0x2, R214 ;  /* 0x0000000208947825 */ /* 0x001fc600078e02d6 */
[----:B------:R-:W5:Y:S04]  /*91e0*/  LDL.64 R214, [R1+0x118] ;  /* 0x0001180001d67983 */ /* 0x000f680000100a00 */
[----:B------:R-:W5:Y:S04]  /*91f0*/  LDG.E.U16 R144, desc[UR10][R144.64] ;  /* 0x0000000a90907981 */ /* 0x000f68000c1e1500 */
[----:B------:R-:W5:Y:S01]  /*9200*/  LDG.E.U16 R142, desc[UR10][R148.64] ;  /* 0x0000000a948e7981 */ /* 0x000f62000c1e1500 */
[----:B----4-:R-:W-:-:S05]  /*9210*/  IMAD.WIDE R150, R8, 0x2, R150 ;  /* 0x0000000208967825 */ /* 0x010fca00078e0296 */
[----:B------:R0:W4:Y:S02]  /*9220*/  LDG.E.U16 R141, desc[UR10][R150.64] ;  /* 0x0000000a968d7981 */ /* 0x000124000c1e1500 */
[C---:B0-----:R-:W-:Y:S02]  /*9230*/  IMAD.WIDE R150, R8.reuse, 0x2, R166 ;  /* 0x0000000208967825 */ /* 0x041fe400078e02a6 */
[----:B------:R-:W4:Y:S04]  /*9240*/  LDL.64 R166, [R1+0x108] ;  /* 0x0001080001a67983 */ /* 0x000f280000100a00 */
[----:B------:R2:W4:Y:S01]  /*9250*/  LDG.E.U16 R147, desc[UR10][R150.64] ;  /* 0x0000000a96937981 */ /* 0x000522000c1e1500 */
[----:B------:R-:W-:-:S05]  /*9260*/  IMAD.WIDE R162, R8, 0x2, R162 ;  /* 0x0000000208a27825 */ /* 0x000fca00078e02a2 */
[----:B------:R3:W4:Y:S01]  /*9270*/  LDG.E.U16 R145, desc[UR10][R162.64] ;  /* 0x0000000aa2917981 */ /* 0x000722000c1e1500 */
[----:B------:R-:W-:-:S03]  /*9280*/  IMAD.WIDE R148, R8, 0x2, R218 ;  /* 0x0000000208947825 */ /* 0x000fc600078e02da */
[----:B------:R-:W4:Y:S01]  /*9290*/  LDL.64 R218, [R1+0xe0] ;  /* 0x0000e00001da7983 */ /* 0x000f220000100a00 */
[----:B------:R-:W-:-:S03]  /*92a0*/  FMUL R159, R159, 1.4426950216293334961 ;  /* 0x3fb8aa3b9f9f7820 */ /* 0x000fc60000400000 */
[----:B------:R-:W4:Y:S01]  /*92b0*/  LDG.E.U16 R148, desc[UR10][R148.64] ;  /* 0x0000000a94947981 */ /* 0x000f22000c1e1500 */
[----:B--2---:R-:W-:-:S03]  /*92c0*/  IMAD.WIDE R150, R8, 0x2, R206 ;  /* 0x0000000208967825 */ /* 0x004fc600078e02ce */
[----:B------:R-:W2:Y:S01]  /*92d0*/  LDL.64 R206, [R1+0xf0] ;  /* 0x0000f00001ce7983 */ /* 0x000ea20000100a00 */
[C---:B---3--:R-:W-:Y:S01]  /*92e0*/  IMAD.WIDE R162, R8.reuse, 0x2, R188 ;  /* 0x0000000208a27825 */ /* 0x048fe200078e02bc */
[----:B------:R-:W0:Y:S02]  /*92f0*/  MUFU.EX2 R159, R159 ;  /* 0x0000009f009f7308 */ /* 0x000e240000000800 */
[----:B------:R-:W3:Y:S01]  /*9300*/  LDL.64 R188, [R1+0xd0] ;  /* 0x0000d00001bc7983 */ /* 0x000ee20000100a00 */
[----:B-----5:R-:W-:-:S03]  /*9310*/  IMAD.WIDE R164, R8, 0x2, R164 ;  /* 0x0000000208a47825 */ /* 0x020fc600078e02a4 */
[----:B------:R-:W5:Y:S04]  /*9320*/  LDG.E.U16 R150, desc[UR10][R150.64] ;  /* 0x0000000a96967981 */ /* 0x000f68000c1e1500 */
[----:B------:R-:W5:Y:S04]  /*9330*/  LDG.E.U16 R149, desc[UR10][R164.64] ;  /* 0x0000000aa4957981 */ /* 0x000f68000c1e1500 */
[----:B------:R1:W5:Y:S01]  /*9340*/  LDG.E.U16 R151, desc[UR10][R162.64] ;  /* 0x0000000aa2977981 */ /* 0x000362000c1e1500 */
[----:B0-----:R-:W-:Y:S02]  /*9350*/  FFMA2 R156, R156.F32x2.HI_LO, R158.F32x2.HI_LO, R160.F32x2.HI_LO ;  /* 0x0000009e9c9c7249 */ /* 0x001fe400000000a0 */
[----:B------:R-:W-:-:S02]  /*9360*/  IMAD.WIDE R160, R8, 0x2, R214 ;  /* 0x0000000208a07825 */ /* 0x000fc400078e02d6 */
[----:B------:R-:W5:Y:S02]  /*9370*/  LDL.64 R214, [R1+0xc0] ;  /* 0x0000c00001d67983 */ /* 0x000f640000100a00 */
[C---:B-1----:R-:W-:Y:S02]  /*9380*/  IMAD.WIDE R162, R8.reuse, 0x2, R210 ;  /* 0x0000000208a27825 */ /* 0x042fe400078e02d2 */
[----:B------:R-:W5:Y:S02]  /*9390*/  LDL.64 R210, [R1+0xb0] ;  /* 0x0000b00001d27983 */ /* 0x000f640000100a00 */
[C---:B----4-:R-:W-:Y:S02]  /*93a0*/  IMAD.WIDE R164, R8.reuse, 0x2, R166 ;  /* 0x0000000208a47825 */ /* 0x050fe400078e02a6 */
[----:B------:R0:W4:Y:S04]  /*93b0*/  LDG.E.U16 R166, desc[UR10][R160.64] ;  /* 0x0000000aa0a67981 */ /* 0x000128000c1e1500 */
[----:B------:R-:W4:Y:S04]  /*93c0*/  LDG.E.U16 R168, desc[UR10][R164.64] ;  /* 0x0000000aa4a87981 */ /* 0x000f28000c1e1500 */
[----:B------:R1:W4:Y:S01]  /*93d0*/  LDG.E.U16 R167, desc[UR10][R162.64] ;  /* 0x0000000aa2a77981 */ /* 0x000322000c1e1500 */
[----:B0-----:R-:W-:-:S03]  /*93e0*/  IMAD.WIDE R160, R8, 0x2, R228 ;  /* 0x0000000208a07825 */ /* 0x001fc600078e02e4 */
[----:B------:R-:W4:Y:S04]  /*93f0*/  LDL.64 R228, [R1+0x60] ;  /* 0x0000600001e47983 */ /* 0x000f280000100a00 */
[----:B------:R0:W4:Y:S01]  /*9400*/  LDG.E.U16 R170, desc[UR10][R160.64] ;  /* 0x0000000aa0aa7981 */ /* 0x000122000c1e1500 */
[----:B-1----:R-:W-:-:S03]  /*9410*/  IMAD.WIDE R162, R8, 0x2, R226 ;  /* 0x0000000208a27825 */ /* 0x002fc600078e02e2 */
[----:B------:R-:W4:Y:S04]  /*9420*/  LDL.64 R226, [R1+0x50] ;  /* 0x0000500001e27983 */ /* 0x000f280000100a00 */
[----:B------:R1:W4:Y:S01]  /*9430*/  LDG.E.U16 R172, desc[UR10][R162.64] ;  /* 0x0000000aa2ac7981 */ /* 0x000322000c1e1500 */
[----:B0-----:R-:W-:-:S03]  /*9440*/  IMAD.WIDE R160, R8, 0x2, R222 ;  /* 0x0000000208a07825 */ /* 0x001fc600078e02de */
[----:B------:R-:W4:Y:S04]  /*9450*/  LDL.64 R222, [R1+0x40] ;  /* 0x0000400001de7983 */ /* 0x000f280000100a00 */
[----:B------:R-:W4:Y:S01]  /*9460*/  LDG.E.U16 R176, desc[UR10][R160.64] ;  /* 0x0000000aa0b07981 */ /* 0x000f22000c1e1500 */
[----:B-1----:R-:W-:-:S03]  /*9470*/  IMAD.WIDE R162, R8, 0x2, R218 ;  /* 0x0000000208a27825 */ /* 0x002fc600078e02da */
[----:B------:R-:W4:Y:S04]  /*9480*/  LDL.64 R218, [R1+0x30] ;  /* 0x0000300001da7983 */ /* 0x000f280000100a00 */
[----:B------:R-:W4:Y:S01]  /*9490*/  LDG.E.U16 R178, desc[UR10][R162.64] ;  /* 0x0000000aa2b27981 */ /* 0x000f22000c1e1500 */
[----:B--2---:R-:W-:-:S03]  /*94a0*/  IMAD.WIDE R164, R8, 0x2, R206 ;  /* 0x0000000208a47825 */ /* 0x004fc600078e02ce */
[----:B------:R-:W2:Y:S04]  /*94b0*/  LDL.64 R206, [R1+0xa0] ;  /* 0x0000a00001ce7983 */ /* 0x000ea80000100a00 */
[----:B------:R3:W4:Y:S02]  /*94c0*/  LDG.E.U16 R174, desc[UR10][R164.64] ;  /* 0x0000000aa4ae7981 */ /* 0x000724000c1e1500 */
[C---:B---3--:R-:W-:Y:S02]  /*94d0*/  IMAD.WIDE R164, R8.reuse, 0x2, R188 ;  /* 0x0000000208a47825 */ /* 0x048fe400078e02bc */
[----:B------:R-:W3:Y:S04]  /*94e0*/  LDL.64 R188, [R1+0x70] ;  /* 0x0000700001bc7983 */ /* 0x000ee80000100a00 */
[----:B------:R-:W4:Y:S01]  /*94f0*/  LDG.E.U16 R180, desc[UR10][R164.64] ;  /* 0x0000000aa4b47981 */ /* 0x000f22000c1e1500 */
[----:B-----5:R-:W-:-:S03]  /*9500*/  IMAD.WIDE R160, R8, 0x2, R214 ;  /* 0x0000000208a07825 */ /* 0x020fc600078e02d6 */
[----:B------:R-:W5:Y:S01]  /*9510*/  LDL.64 R214, [R1+0x20] ;  /* 0x0000200001d67983 */ /* 0x000f620000100a00 */
[----:B------:R-:W-:-:S03]  /*9520*/  IMAD.WIDE R162, R8, 0x2, R210 ;  /* 0x0000000208a27825 */ /* 0x000fc600078e02d2 */
[----:B------:R0:W5:Y:S04]  /*9530*/  LDG.E.U16 R182, desc[UR10][R160.64] ;  /* 0x0000000aa0b67981 */ /* 0x000168000c1e1500 */
[----:B------:R-:W5:Y:S04]  /*9540*/  LDL.64 R210, [R1+0x10] ;  /* 0x0000100001d27983 */ /* 0x000f680000100a00 */
[----:B------:R-:W5:Y:S01]  /*9550*/  LDG.E.U16 R184, desc[UR10][R162.64] ;  /* 0x0000000aa2b87981 */ /* 0x000f62000c1e1500 */
[----:B0-----:R-:W-:-:S03]  /*9560*/  IMAD.WIDE R160, R8, 0x2, R236 ;  /* 0x0000000208a07825 */ /* 0x001fc600078e02ec */
[----:B------:R-:W5:Y:S01]  /*9570*/  LDL.64 R236, [R1+0x28] ;  /* 0x0000280001ec7983 */ /* 0x000f620000100a00 */
[----:B--2---:R-:W-:-:S03]  /*9580*/  IMAD.WIDE R164, R8, 0x2, R206 ;  /* 0x0000000208a47825 */ /* 0x004fc600078e02ce */
[----:B------:R-:W2:Y:S04]  /*9590*/  LDL.64 R206, [R1] ;  /* 0x0000000001ce7983 */ /* 0x000ea80000100a00 */
[----:B------:R3:W2:Y:S02]  /*95a0*/  LDG.E.U16 R186, desc[UR10][R164.64] ;  /* 0x0000000aa4ba7981 */ /* 0x0006a4000c1e1500 */
[C---:B---3--:R-:W-:Y:S02]  /*95b0*/  IMAD.WIDE R164, R8.reuse, 0x2, R188 ;  /* 0x0000000208a47825 */ /* 0x048fe400078e02bc */
[----:B------:R4:W3:Y:S04]  /*95c0*/  LDG.E.U16 R188, desc[UR10][R160.64] ;  /* 0x0000000aa0bc7981 */ /* 0x0008e8000c1e1500 */
[----:B------:R0:W3:Y:S01]  /*95d0*/  LDG.E.U16 R192, desc[UR10][R164.64] ;  /* 0x0000000aa4c07981 */ /* 0x0000e2000c1e1500 */
[----:B----4-:R-:W-:-:S03]  /*95e0*/  IMAD.WIDE R160, R8, 0x2, R228 ;  /* 0x0000000208a07825 */ /* 0x010fc600078e02e4 */
[----:B------:R-:W4:Y:S04]  /*95f0*/  LDL.64 R228, [R1+0xd8] ;  /* 0x0000d80001e47983 */ /* 0x000f280000100a00 */
[----:B------:R1:W3:Y:S01]  /*9600*/  LDG.E.U16 R194, desc[UR10][R160.64] ;  /* 0x0000000aa0c27981 */ /* 0x0002e2000c1e1500 */
[----:B0-----:R-:W-:-:S03]  /*9610*/  IMAD.WIDE R164, R8, 0x2, R222 ;  /* 0x0000000208a47825 */ /* 0x001fc600078e02de */
[----:B------:R-:W3:Y:S01]  /*9620*/  LDL.64 R222, [R1+0xc8] ;  /* 0x0000c80001de7983 */ /* 0x000ee20000100a00 */
[----:B------:R-:W-:-:S03]  /*9630*/  IMAD.WIDE R162, R8, 0x2, R232 ;  /* 0x0000000208a27825 */ /* 0x000fc600078e02e8 */
[----:B------:R5:W3:Y:S01]  /*9640*/  LDG.E.U16 R198, desc[UR10][R164.64] ;  /* 0x0000000aa4c67981 */ /* 0x000ae2000c1e1500 */
[----:B-1----:R-:W-:-:S03]  /*9650*/  IMAD.WIDE R160, R8, 0x2, R218 ;  /* 0x0000000208a07825 */ /* 0x002fc600078e02da */
[----:B------:R-:W3:Y:S04]  /*9660*/  LDL.64 R218, [R1+0xb8] ;  /* 0x0000b80001da7983 */ /* 0x000ee80000100a00 */
[----:B------:R0:W3:Y:S01]  /*9670*/  LDG.E.U16 R189, desc[UR10][R162.64] ;  /* 0x0000000aa2bd7981 */ /* 0x0000e2000c1e1500 */
[----:B-----5:R-:W-:-:S03]  /*9680*/  IMAD.WIDE R164, R8, 0x2, R210 ;  /* 0x0000000208a47825 */ /* 0x020fc600078e02d2 */
[----:B------:R-:W5:Y:S04]  /*9690*/  LDG.E.U16 R200, desc[UR10][R160.64] ;  /* 0x0000000aa0c87981 */ /* 0x000f68000c1e1500 */
[----:B------:R1:W5:Y:S01]  /*96a0*/  LDG.E.U16 R204, desc[UR10][R164.64] ;  /* 0x0000000aa4cc7981 */ /* 0x000362000c1e1500 */
[----:B0-----:R-:W-:-:S03]  /*96b0*/  IMAD.WIDE R162, R8, 0x2, R226 ;  /* 0x0000000208a27825 */ /* 0x001fc600078e02e2 */
[----:B------:R-:W5:Y:S04]  /*96c0*/  LDL.64 R226, [R1+0x88] ;  /* 0x0000880001e27983 */ /* 0x000f680000100a00 */
[----:B------:R0:W5:Y:S01]  /*96d0*/  LDG.E.U16 R196, desc[UR10][R162.64] ;  /* 0x0000000aa2c47981 */ /* 0x000162000c1e1500 */
[----:B-1----:R-:W-:-:S03]  /*96e0*/  IMAD.WIDE R164, R8, 0x2, R238 ;  /* 0x0000000208a47825 */ /* 0x002fc600078e02ee */
[----:B------:R-:W5:Y:S04]  /*96f0*/  LDL.64 R232, [R1+0x68] ;  /* 0x0000680001e87983 */ /* 0x000f680000100a00 */
[----:B------:R1:W5:Y:S01]  /*9700*/  LDG.E.U16 R210, desc[UR10][R164.64] ;  /* 0x0000000aa4d27981 */ /* 0x000362000c1e1500 */
[----:B0-----:R-:W-:-:S05]  /*9710*/  IMAD.WIDE R162, R8, 0x2, R214 ;  /* 0x0000000208a27825 */ /* 0x001fca00078e02d6 */
[----:B------:R0:W5:Y:S01]  /*9720*/  LDG.E.U16 R202, desc[UR10][R162.64] ;  /* 0x0000000aa2ca7981 */ /* 0x000162000c1e1500 */
[----:B-1----:R-:W-:-:S05]  /*9730*/  IMAD.WIDE R164, R8, 0x2, R212 ;  /* 0x0000000208a47825 */ /* 0x002fca00078e02d4 */
[----:B------:R-:W5:Y:S01]  /*9740*/  LDG.E.U16 R215, desc[UR10][R164.64] ;  /* 0x0000000aa4d77981 */ /* 0x000f62000c1e1500 */
[----:B0-----:R-:W-:-:S04]  /*9750*/  IMAD.WIDE R162, R8, 0x2, R246 ;  /* 0x0000000208a27825 */ /* 0x001fc800078e02f6 */
[C---:B--2---:R-:W-:Y:S02]  /*9760*/  IMAD.WIDE R160, R8.reuse, 0x2, R206 ;  /* 0x0000000208a07825 */ /* 0x044fe400078e02ce */
[----:B------:R-:W2:Y:S04]  /*9770*/  LDG.E.U16 R207, desc[UR10][R162.64] ;  /* 0x0000000aa2cf7981 */ /* 0x000ea8000c1e1500 */
[----:B------:R0:W2:Y:S02]  /*9780*/  LDG.E.U16 R206, desc[UR10][R160.64] ;  /* 0x0000000aa0ce7981 */ /* 0x0000a4000c1e1500 */
[----:B0-----:R-:W-:-:S05]  /*9790*/  IMAD.WIDE R160, R8, 0x2, R230 ;  /* 0x0000000208a07825 */ /* 0x001fca00078e02e6 */
[----:B------:R4:W2:Y:S01]  /*97a0*/  LDG.E.U16 R211, desc[UR10][R160.64] ;  /* 0x0000000aa0d37981 */ /* 0x0008a2000c1e1500 */
[----:B------:R-:W-:-:S05]  /*97b0*/  IMAD.WIDE R162, R8, 0x2, R220 ;  /* 0x0000000208a27825 */ /* 0x000fca00078e02dc */
[----:B------:R3:W2:Y:S01]  /*97c0*/  LDG.E.U16 R214, desc[UR10][R162.64] ;  /* 0x0000000aa2d67981 */ /* 0x0006a2000c1e1500 */
[----:B----4-:R-:W-:-:S03]  /*97d0*/  IMAD.WIDE R160, R8, 0x2, R228 ;  /* 0x0000000208a07825 */ /* 0x010fc600078e02e4 */
[----:B------:R-:W4:Y:S01]  /*97e0*/  LDL.64 R228, [R1+0x58] ;  /* 0x0000580001e47983 */ /* 0x000f220000100a00 */
[----:B---3--:R-:W-:-:S04]  /*97f0*/  IMAD.WIDE R162, R8, 0x2, R222 ;  /* 0x0000000208a27825 */ /* 0x008fc800078e02de */
[C---:B------:R-:W-:Y:S02]  /*9800*/  IMAD.WIDE R164, R8.reuse, 0x2, R218 ;  /* 0x0000000208a47825 */ /* 0x040fe400078e02da */
[----:B------:R0:W3:Y:S04]  /*9810*/  LDG.E.U16 R218, desc[UR10][R160.64] ;  /* 0x0000000aa0da7981 */ /* 0x0000e8000c1e1500 */
[----:B------:R1:W2:Y:S04]  /*9820*/  LDG.E.U16 R219, desc[UR10][R162.64] ;  /* 0x0000000aa2db7981 */ /* 0x0002a8000c1e1500 */
[----:B------:R5:W2:Y:S01]  /*9830*/  LDG.E.U16 R222, desc[UR10][R164.64] ;  /* 0x0000000aa4de7981 */ /* 0x000aa2000c1e1500 */
[----:B0-----:R-:W-:-:S03]  /*9840*/  IMAD.WIDE R160, R8, 0x2, R244 ;  /* 0x0000000208a07825 */ /* 0x001fc600078e02f4 */
[----:B------:R-:W2:Y:S04]  /*9850*/  LDL.64 R244, [R1+0x18] ;  /* 0x0000180001f47983 */ /* 0x000ea80000100a00 */
[----:B------:R-:W2:Y:S04]  /*9860*/  LDG.E.U16 R223, desc[UR10][R160.64] ;  /* 0x0000000aa0df7981 */ /* 0x000ea8000c1e1500 */
[----:B------:R-:W2:Y:S01]  /*9870*/  LDL.64 R160, [R1+0x78] ;  /* 0x0000780001a07983 */ /* 0x000ea20000100a00 */
[----:B-1----:R-:W-:-:S03]  /*9880*/  IMAD.WIDE R162, R8, 0x2, R240 ;  /* 0x0000000208a27825 */ /* 0x002fc600078e02f0 */
[----:B------:R-:W3:Y:S01]  /*9890*/  LDL.64 R240, [R1+0x8] ;  /* 0x0000080001f07983 */ /* 0x000ee20000100a00 */
[----:B-----5:R-:W-:-:S03]  /*98a0*/  IMAD.WIDE R164, R8, 0x2, R226 ;  /* 0x0000000208a47825 */ /* 0x020fc600078e02e2 */
[----:B------:R0:W5:Y:S04]  /*98b0*/  LDG.E.U16 R226, desc[UR10][R162.64] ;  /* 0x0000000aa2e27981 */ /* 0x000168000c1e1500 */
[----:B------:R4:W3:Y:S01]  /*98c0*/  LDG.E.U16 R227, desc[UR10][R164.64] ;  /* 0x0000000aa4e37981 */ /* 0x0008e2000c1e1500 */
[----:B0-----:R-:W-:-:S04]  /*98d0*/  IMAD.WIDE R162, R8, 0x2, R232 ;  /* 0x0000000208a27825 */ /* 0x001fc800078e02e8 */
[C---:B----4-:R-:W-:Y:S02]  /*98e0*/  IMAD.WIDE R164, R8.reuse, 0x2, R228 ;  /* 0x0000000208a47825 */ /* 0x050fe400078e02e4 */
[----:B------:R-:W4:Y:S04]  /*98f0*/  LDG.E.U16 R229, desc[UR10][R162.64] ;  /* 0x0000000aa2e57981 */ /* 0x000f28000c1e1500 */
[----:B------:R0:W3:Y:S04]  /*9900*/  LDG.E.U16 R232, desc[UR10][R164.64] ;  /* 0x0000000aa4e87981 */ /* 0x0000e8000c1e1500 */
[----:B------:R-:W3:Y:S01]  /*9910*/  LDL.64 R162, [R1+0x38] ;  /* 0x0000380001a27983 */ /* 0x000ee20000100a00 */
[----:B--2---:R-:W-:-:S05]  /*9920*/  IMAD.WIDE R160, R8, 0x2, R160 ;  /* 0x0000000208a07825 */ /* 0x004fca00078e02a0 */
[----:B------:R-:W2:Y:S04]  /*9930*/  LDG.E.U16 R228, desc[UR10][R160.64] ;  /* 0x0000000aa0e47981 */ /* 0x000ea8000c1e1500 */
[----:B------:R-:W2:Y:S01]  /*9940*/  LDL.64 R160, [R1+0x48] ;  /* 0x0000480001a07983 */ /* 0x000ea20000100a00 */
[----:B0-----:R-:W-:-:S05]  /*9950*/  IMAD.WIDE R164, R8, 0x2, R236 ;  /* 0x0000000208a47825 */ /* 0x001fca00078e02ec */
[----:B------:R0:W4:Y:S02]  /*9960*/  LDG.E.U16 R237, desc[UR10][R164.64] ;  /* 0x0000000aa4ed7981 */ /* 0x000124000c1e1500 */
[----:B0-----:R-:W-:-:S04]  /*9970*/  IMAD.WIDE R164, R8, 0x2, R250 ;  /* 0x0000000208a47825 */ /* 0x001fc800078e02fa */
[----:B---3--:R-:W-:-:S05]  /*9980*/  IMAD.WIDE R162, R8, 0x2, R162 ;  /* 0x0000000208a27825 */ /* 0x008fca00078e02a2 */
[----:B------:R0:W3:Y:S02]  /*9990*/  LDG.E.U16 R236, desc[UR10][R162.64] ;  /* 0x0000000aa2ec7981 */ /* 0x0000e4000c1e1500 */
[----:B0-----:R-:W-:-:S05]  /*99a0*/  IMAD.WIDE R162, R8, 0x2, R240 ;  /* 0x0000000208a27825 */ /* 0x001fca00078e02f0 */
[----:B------:R0:W3:Y:S02]  /*99b0*/  LDG.E.U16 R241, desc[UR10][R162.64] ;  /* 0x0000000aa2f17981 */ /* 0x0000e4000c1e1500 */
[----:B0-----:R-:W-:-:S05]  /*99c0*/  IMAD.WIDE R162, R8, 0x2, R234 ;  /* 0x0000000208a27825 */ /* 0x001fca00078e02ea */
[----:B------:R-:W3:Y:S01]  /*99d0*/  LDG.E.U16 R248, desc[UR10][R162.64] ;  /* 0x0000000aa2f87981 */ /* 0x000ee2000c1e1500 */
[----:B--2---:R-:W-:-:S05]  /*99e0*/  IMAD.WIDE R160, R8, 0x2, R160 ;  /* 0x0000000208a07825 */ /* 0x004fca00078e02a0 */
[----:B------:R0:W2:Y:S02]  /*99f0*/  LDG.E.U16 R233, desc[UR10][R160.64] ;  /* 0x0000000aa0e97981 */ /* 0x0000a4000c1e1500 */
[C---:B0-----:R-:W-:Y:S02]  /*9a00*/  IMAD.WIDE R160, R8.reuse, 0x2, R244 ;  /* 0x0000000208a07825 */ /* 0x041fe400078e02f4 */
[----:B------:R0:W2:Y:S04]  /*9a10*/  LDG.E.U16 R244, desc[UR10][R164.64] ;  /* 0x0000000aa4f47981 */ /* 0x0000a8000c1e1500 */
[----:B------:R1:W2:Y:S01]  /*9a20*/  LDG.E.U16 R240, desc[UR10][R160.64] ;  /* 0x0000000aa0f07981 */ /* 0x0002a2000c1e1500 */
[----:B------:R-:W-:-:S04]  /*9a30*/  IMAD.WIDE R162, R8, 0x2, R208 ;  /* 0x0000000208a27825 */ /* 0x000fc800078e02d0 */
[C---:B0-----:R-:W-:Y:S02]  /*9a40*/  IMAD.WIDE R164, R8.reuse, 0x2, R224 ;  /* 0x0000000208a47825 */ /* 0x041fe400078e02e0 */
[----:B------:R-:W2:Y:S02]  /*9a50*/  LDG.E.U16 R162, desc[UR10][R162.64] ;  /* 0x0000000aa2a27981 */ /* 0x000ea4000c1e1500 */
[C---:B-1----:R-:W-:Y:S02]  /*9a60*/  IMAD.WIDE R160, R8.reuse, 0x2, R242 ;  /* 0x0000000208a07825 */ /* 0x042fe400078e02f2 */
[----:B------:R-:W2:Y:S04]  /*9a70*/  LDG.E.U16 R164, desc[UR10][R164.64] ;  /* 0x0000000aa4a47981 */ /* 0x000ea8000c1e1500 */
[----:B------:R0:W2:Y:S02]  /*9a80*/  LDG.E.U16 R245, desc[UR10][R160.64] ;  /* 0x0000000aa0f57981 */ /* 0x0000a4000c1e1500 */
[----:B0-----:R-:W-:-:S05]  /*9a90*/  IMAD.WIDE R160, R8, 0x2, R216 ;  /* 0x0000000208a07825 */ /* 0x001fca00078e02d8 */
[----:B------:R0:W2:Y:S01]  /*9aa0*/  LDG.E.U16 R165, desc[UR10][R160.64] ;  /* 0x0000000aa0a57981 */ /* 0x0000a2000c1e1500 */
[----:B------:R-:W-:Y:S01]  /*9ab0*/  IMAD.SHL.U32 R163, R205, 0x2, RZ ;  /* 0x00000002cda37824 */ /* 0x000fe200078e00ff */
[----:B0-----:R-:W-:Y:S02]  /*9ac0*/  LOP3.LUT R160, R249, 0xc0, RZ, 0xc0, !PT ;  /* 0x000000c0f9a07812 */ /* 0x001fe400078ec0ff */
[----:B------:R0:W-:Y:S02]  /*9ad0*/  LDS R161, [R6] ;  /* 0x0000000006a17984 */ /* 0x0001e40000000800 */
[----:B------:R-:W-:-:S04]  /*9ae0*/  SHF.R.U32.HI R160, RZ, 0x2, R160 ;  /* 0x00000002ffa07819 */ /* 0x000fc800000116a0 */
[----:B------:R-:W-:Y:S02]  /*9af0*/  LOP3.LUT R163, R163, R160, RZ, 0x3c, !PT ;  /* 0x000000a0a3a37212 */ /* 0x000fe400078e3cff */
[----:B------:R1:W-:Y:S01]  /*9b00*/  LDS R160, [R136] ;  /* 0x0000000088a07984 */ /* 0x0003e20000000800 */
[----:B------:R-:W-:Y:S01]  /*9b10*/  BAR.SYNC.DEFER_BLOCKING 0x0 ;  /* 0x0000000000007b1d */ /* 0x000fe20000010000 */
[C---:B0-----:R-:W-:Y:S02]  /*9b20*/  LOP3.LUT R6, R249.reuse, 0x7, RZ, 0xc0, !PT ;  /* 0x00000007f9067812 */ /* 0x041fe400078ec0ff */
[----:B-1----:R-:W-:-:S03]  /*9b30*/  SHF.L.U32 R136, R249, 0x1, RZ ;  /* 0x00000001f9887819 */ /* 0x002fc600000006ff */
[----:B------:R0:W-:Y:S04]  /*9b40*/  STS.U16 [R163+UR6], R187 ;  /* 0x000000bba3007988 */ /* 0x0001e80008000406 */
[----:B------:R1:W-:Y:S01]  /*9b50*/  STS.U16 [R163+UR6+0x400], R183 ;  /* 0x000400b7a3007988 */ /* 0x0003e20008000406 */
[----:B0-----:R-:W-:Y:S01]  /*9b60*/  IMAD.SHL.U32 R187, R6, 0x10, RZ ;  /* 0x0000001006bb7824 */ /* 0x001fe200078e00ff */
[----:B-1----:R-:W-:-:S04]  /*9b70*/  LOP3.LUT R183, R249, 0xe0, RZ, 0xc0, !PT ;  /* 0x000000e0f9b77812 */ /* 0x002fc800078ec0ff */
[----:B------:R-:W-:Y:S02]  /*9b80*/  LOP3.LUT R136, R187, 0x30, R136, 0x78, !PT ;  /* 0x00000030bb887812 */ /* 0x000fe400078e7888 */
[----:B------:R-:W-:Y:S02]  /*9b90*/  LEA R6, R6, R183, 0x2 ;  /* 0x000000b706067211 */ /* 0x000fe400078e10ff */
[----:B------:R-:W-:-:S03]  /*9ba0*/  SHF.R.U32.HI R183, RZ, 0x1, R183 ;  /* 0x00000001ffb77819 */ /* 0x000fc600000116b7 */
[----:B------:R-:W-:Y:S01]  /*9bb0*/  IMAD.U32 R6, R6, 0x20, R136 ;  /* 0x0000002006067824 */ /* 0x000fe200078e0088 */
[----:B------:R-:W-:Y:S02]  /*9bc0*/  LOP3.LUT R136, R249, 0x1f, RZ, 0xc0, !PT ;  /* 0x0000001ff9887812 */ /* 0x000fe400078ec0ff */
[----:B------:R-:W-:Y:S02]  /*9bd0*/  LOP3.LUT R183, R187, R183, RZ, 0x3c, !PT ;  /* 0x000000b7bbb77212 */ /* 0x000fe400078e3cff */
[----:B------:R-:W-:Y:S01]  /*9be0*/  LEA R136, R136, UR6, 0x7 ;  /* 0x0000000688887c11 */ /* 0x000fe2000f8e38ff */
[----:B------:R0:W-:Y:S01]  /*9bf0*/  STS.U16 [R163+UR6+0x8000], R9 ;  /* 0x00800009a3007988 */ /* 0x0001e20008000406 */
[----:B------:R-:W-:Y:S02]  /*9c00*/  F2FP.BF16.F32.PACK_AB R20, R21, R20 ;  /* 0x000000141514723e */ /* 0x000fe400000010ff */
[----:B------:R-:W-:Y:S01]  /*9c10*/  IADD3 R136, PT, PT, R183, R136, RZ ;  /* 0x00000088b7887210 */ /* 0x000fe20007ffe0ff */
[----:B------:R1:W-:Y:S01]  /*9c20*/  STS.U16 [R163+UR6+0x1800], R23 ;  /* 0x00180017a3007988 */ /* 0x0003e20008000406 */
[----:B------:R-:W-:-:S03]  /*9c30*/  F2FP.BF16.F32.PACK_AB R21, R12, R19 ;  /* 0x000000130c15723e */ /* 0x000fc600000010ff */
[----:B------:R4:W-:Y:S01]  /*9c40*/  STS.U16 [R163+UR6+0x1c00], R22 ;  /* 0x001c0016a3007988 */ /* 0x0009e20008000406 */
[----:B0-----:R-:W-:Y:S02]  /*9c50*/  LOP3.LUT R9, R163, 0x40, RZ, 0x3c, !PT ;  /* 0x00000040a3097812 */ /* 0x001fe400078e3cff */
[----:B-1----:R-:W-:Y:S01]  /*9c60*/  F2FP.BF16.F32.PACK_AB R23, R14, R17 ;  /* 0x000000110e17723e */ /* 0x002fe200000010ff */
[----:B------:R-:W-:Y:S01]  /*9c70*/  STS.U16 [R163+UR6+0x800], R179 ;  /* 0x000800b3a3007988 */ /* 0x000fe20008000406 */
[----:B----4-:R-:W-:-:S03]  /*9c80*/  F2FP.BF16.F32.PACK_AB R22, R13, R18 ;  /* 0x000000120d16723e */ /* 0x010fc600000010ff */
        /* <DEDUP_REMOVED lines=106> */
[----:B-----5:R-:W-:Y:S04]  /*a330*/  STS.U16 [R9+UR6+0xc200], R226 ;  /* 0x00c200e209007988 */ /* 0x020fe80008000406 */
[----:B------:R-:W-:Y:S04]  /*a340*/  STS.U16 [R9+UR6+0xc600], R227 ;  /* 0x00c600e309007988 */ /* 0x000fe80008000406 */
[----:B------:R-:W-:Y:S04]  /*a350*/  STS.U16 [R9+UR6+0xca00], R228 ;  /* 0x00ca00e409007988 */ /* 0x000fe80008000406 */
[----:B------:R-:W-:Y:S04]  /*a360*/  STS.U16 [R9+UR6+0xce00], R229 ;  /* 0x00ce00e509007988 */ /* 0x000fe80008000406 */
[----:B------:R-:W-:Y:S04]  /*a370*/  STS.U16 [R9+UR6+0xd200], R232 ;  /* 0x00d200e809007988 */ /* 0x000fe80008000406 */
[----:B--2---:R-:W-:Y:S04]  /*a380*/  STS.U16 [R9+UR6+0xd600], R233 ;  /* 0x00d600e909007988 */ /* 0x004fe80008000406 */
[----:B---3--:R-:W-:Y:S04]  /*a390*/  STS.U16 [R9+UR6+0xda00], R236 ;  /* 0x00da00ec09007988 */ /* 0x008fe80008000406 */
        /* <DEDUP_REMOVED lines=9> */
[----:B------:R-:W-:Y:S01]  /*a430*/  STSM.16.M88.4 [R136+0x18000], R20 ;  /* 0x0180001488007844 */ /* 0x000fe20000000200 */
[----:B------:R-:W-:Y:S01]  /*a440*/  BAR.SYNC.DEFER_BLOCKING 0x0 ;  /* 0x0000000000007b1d */ /* 0x000fe20000010000 */
[----:B0-----:R-:W-:-:S05]  /*a450*/  IMAD.SHL.U32 R5, R249, 0x80, RZ ;  /* 0x00000080f9057824 */ /* 0x001fca00078e00ff */
[----:B------:R-:W-:-:S04]  /*a460*/  LOP3.LUT R5, R187, 0x780, R5, 0xf8, !PT ;  /* 0x00000780bb057812 */ /* 0x000fc800078ef805 */
[----:B------:R-:W-:Y:S01]  /*a470*/  LOP3.LUT R5, R5, 0x10, R249, 0x78, !PT ;  /* 0x0000001005057812 */ /* 0x000fe200078e78f9 */
[C---:B-1----:R-:W-:Y:S01]  /*a480*/  FMUL R44, R158.reuse, R72 ;  /* 0x000000489e2c7220 */ /* 0x042fe20000400000 */
[C---:B------:R-:W-:Y:S01]  /*a490*/  FMUL R45, R158.reuse, R73 ;  /* 0x000000499e2d7220 */ /* 0x040fe20000400000 */
[C---:B------:R-:W-:Y:S01]  /*a4a0*/  FMUL R46, R159.reuse, R74 ;  /* 0x0000004a9f2e7220 */ /* 0x040fe20000400000 */
[----:B------:R-:W-:Y:S01]  /*a4b0*/  FMUL R47, R159, R75 ;  /* 0x0000004b9f2f7220 */ /* 0x000fe20000400000 */
[----:B------:R-:W-:Y:S04]  /*a4c0*/  LDSM.16.M88.4 R112, [R5+UR6+0x18000] ;  /* 0x018000060570783b */ /* 0x000fe80008000200 */
[----:B------:R-:W0:Y:S04]  /*a4d0*/  LDSM.16.M88.4 R28, [R6+UR6] ;  /* 0x00000006061c783b */ /* 0x000e280008000200 */
[----:B------:R-:W1:Y:S04]  /*a4e0*/  LDSM.16.M88.4 R24, [R6+UR6+0x2000] ;  /* 0x002000060618783b */ /* 0x000e680008000200 */
[----:B------:R-:W3:Y:S04]  /*a4f0*/  LDSM.16.M88.4 R12, [R6+UR6+0x4000] ;  /* 0x00400006060c783b */ /* 0x000ee80008000200 */
[----:B------:R-:W4:Y:S04]  /*a500*/  LDSM.16.M88.4 R16, [R6+UR6+0x6000] ;  /* 0x006000060610783b */ /* 0x000f280008000200 */
[----:B------:R-:W5:Y:S04]  /*a510*/  LDSM.16.M88.4 R20, [R6+UR6+0x8000] ;  /* 0x008000060614783b */ /* 0x000f680008000200 */
[----:B------:R-:W0:Y:S04]  /*a520*/  LDSM.16.M88.4 R32, [R6+UR6+0xa000] ;  /* 0x00a000060620783b */ /* 0x000e280008000200 */
[----:B------:R-:W1:Y:S04]  /*a530*/  LDSM.16.M88.4 R40, [R6+UR6+0xc000] ;  /* 0x00c000060628783b */ /* 0x000e680008000200 */
[----:B------:R-:W1:Y:S01]  /*a540*/  LDSM.16.M88.4 R72, [R6+UR6+0xe000] ;  /* 0x00e000060648783b */ /* 0x000e620008000200 */
[C---:B------:R-:W-:Y:S01]  /*a550*/  FMUL R36, R158.reuse, R80 ;  /* 0x000000509e247220 */ /* 0x040fe20000400000 */
[----:B------:R-:W-:-:S02]  /*a560*/  FMUL R37, R158, R81 ;  /* 0x000000519e257220 */ /* 0x000fc40000400000 */
[----:B------:R-:W3:Y:S01]  /*a570*/  LDSM.16.M88.4 R120, [R5+UR6+0x18800] ;  /* 0x018800060578783b */ /* 0x000ee20008000200 */
[C---:B------:R-:W-:Y:S01]  /*a580*/  FMUL R38, R159.reuse, R82 ;  /* 0x000000529f267220 */ /* 0x040fe20000400000 */
        /* <DEDUP_REMOVED lines=14> */
[----:B------:R-:W-:Y:S01]  /*a670*/  FMUL R65, R158, R65 ;  /* 0x000000419e417220 */ /* 0x000fe20000400000 */
[C---:B------:R-:W-:Y:S01]  /*a680*/  FMUL R66, R159.reuse, R66 ;  /* 0x000000429f427220 */ /* 0x040fe20000400000 */
[C---:B------:R-:W-:Y:S01]  /*a690*/  FMUL R67, R159.reuse, R67 ;  /* 0x000000439f437220 */ /* 0x040fe20000400000 */
[----:B------:R-:W-:Y:S01]  /*a6a0*/  FADD R11, -R4, R193 ;  /* 0x000000c1040b7221 */ /* 0x000fe20000000100 */
[C---:B------:R-:W-:Y:S01]  /*a6b0*/  FMUL R100, R158.reuse, R104 ;  /* 0x000000689e647220 */ /* 0x040fe20000400000 */
[C---:B------:R-:W-:Y:S01]  /*a6c0*/  FMUL R101, R158.reuse, R105 ;  /* 0x000000699e657220 */ /* 0x040fe20000400000 */
[C---:B------:R-:W-:Y:S01]  /*a6d0*/  FMUL R102, R159.reuse, R106 ;  /* 0x0000006a9f667220 */ /* 0x040fe20000400000 */
[C---:B------:R-:W-:Y:S01]  /*a6e0*/  FMUL R103, R159.reuse, R107 ;  /* 0x0000006b9f677220 */ /* 0x040fe20000400000 */
[C---:B------:R-:W-:Y:S01]  /*a6f0*/  FMUL R96, R158.reuse, R96 ;  /* 0x000000609e607220 */ /* 0x040fe20000400000 */
[----:B------:R-:W-:Y:S01]  /*a700*/  FMUL R97, R158, R97 ;  /* 0x000000619e617220 */ /* 0x000fe20000400000 */
[C---:B------:R-:W-:Y:S01]  /*a710*/  FMUL R98, R159.reuse, R98 ;  /* 0x000000629f627220 */ /* 0x040fe20000400000 */
[----:B------:R-:W-:Y:S01]  /*a720*/  FMUL R99, R159, R99 ;  /* 0x000000639f637220 */ /* 0x000fe20000400000 */
[----:B--2---:R-:W-:Y:S01]  /*a730*/  FADD R9, -R3, R195 ;  /* 0x000000c303097221 */ /* 0x004fe20000000100 */
[----:B------:R-:W-:Y:S01]  /*a740*/  FMUL R11, R11, 1.4426950216293334961 ;  /* 0x3fb8aa3b0b0b7820 */ /* 0x000fe20000400000 */
[----:B0-----:R-:W-:Y:S02]  /*a750*/  HMMA.16816.F32.BF16 R36, R112, R28, R36 ;  /* 0x0000001c7024723c */ /* 0x001fe40000041824 */
[----:B------:R-:W-:-:S03]  /*a760*/  FMUL R9, R9, 1.4426950216293334961 ;  /* 0x3fb8aa3b09097820 */ /* 0x000fc60000400000 */
[----:B------:R-:W-:Y:S03]  /*a770*/  MUFU.EX2 R11, R11 ;  /* 0x0000000b000b7308 */ /* 0x000fe60000000800 */
[C---:B-1----:R-:W-:Y:S05]  /*a780*/  HMMA.16816.F32.BF16 R44, R112.reuse, R24, R44 ;  /* 0x00000018702c723c */ /* 0x042fea000004182c */
[----:B------:R-:W0:Y:S03]  /*a790*/  MUFU.EX2 R10, R9 ;  /* 0x00000009000a7308 */ /* 0x000e260000000800 */
[C---:B---3--:R-:W-:Y:S08]  /*a7a0*/  HMMA.16816.F32.BF16 R80, R112.reuse, R12, R80 ;  /* 0x0000000c7050723c */ /* 0x048ff00000041850 */
[C---:B----4-:R-:W-:Y:S08]  /*a7b0*/  HMMA.16816.F32.BF16 R88, R112.reuse, R16, R88 ;  /* 0x000000107058723c */ /* 0x050ff00000041858 */
[C---:B-----5:R-:W-:Y:S08]  /*a7c0*/  HMMA.16816.F32.BF16 R64, R112.reuse, R20, R64 ;  /* 0x000000147040723c */ /* 0x060ff00000041840 */
[C---:B------:R-:W-:Y:S08]  /*a7d0*/  HMMA.16816.F32.BF16 R92, R112.reuse, R32, R92 ;  /* 0x00000020705c723c */ /* 0x040ff0000004185c */
[C---:B------:R-:W-:Y:S08]  /*a7e0*/  HMMA.16816.F32.BF16 R100, R112.reuse, R40, R100 ;  /* 0x000000287064723c */ /* 0x040ff00000041864 */
[----:B------:R-:W-:Y:S01]  /*a7f0*/  HMMA.16816.F32.BF16 R96, R112, R72, R96 ;  /* 0x000000487060723c */ /* 0x000fe20000041860 */
[----:B------:R-:W-:-:S05]  /*a800*/  LOP3.LUT R112, R5, 0x20, RZ, 0x3c, !PT ;  /* 0x0000002005707812 */ /* 0x000fca00078e3cff */
[----:B------:R-:W1:Y:S04]  /*a810*/  LDSM.16.M88.4 R116, [R112+UR6+0x18000] ;  /* 0x018000067074783b */ /* 0x000e680008000200 */
[----:B------:R-:W2:Y:S01]  /*a820*/  LDSM.16.M88.4 R112, [R112+UR6+0x18800] ;  /* 0x018800067070783b */ /* 0x000ea20008000200 */
[C---:B0-----:R-:W-:Y:S01]  /*a830*/  FMUL R52, R10.reuse, R52 ;  /* 0x000000340a347220 */ /* 0x041fe20000400000 */
[C---:B------:R-:W-:Y:S01]  /*a840*/  FMUL R53, R10.reuse, R53 ;  /* 0x000000350a357220 */ /* 0x040fe20000400000 */
[C---:B------:R-:W-:Y:S01]  /*a850*/  FMUL R54, R11.reuse, R54 ;  /* 0x000000360b367220 */ /* 0x040fe20000400000 */
[C---:B------:R-:W-:Y:S01]  /*a860*/  FMUL R55, R11.reuse, R55 ;  /* 0x000000370b377220 */ /* 0x040fe20000400000 */
[C---:B------:R-:W-:Y:S01]  /*a870*/  FMUL R84, R10.reuse, R84 ;  /* 0x000000540a547220 */ /* 0x040fe20000400000 */
[----:B------:R-:W-:Y:S01]  /*a880*/  FMUL R85, R10, R85 ;  /* 0x000000550a557220 */ /* 0x000fe20000400000 */
[C---:B------:R-:W-:Y:S01]  /*a890*/  FMUL R86, R11.reuse, R86 ;  /* 0x000000560b567220 */ /* 0x040fe20000400000 */
[----:B------:R-:W-:-:S03]  /*a8a0*/  FMUL R87, R11, R87 ;  /* 0x000000570b577220 */ /* 0x000fc60000400000 */
[C---:B------:R-:W-:Y:S08]  /*a8b0*/  HMMA.16816.F32.BF16 R52, R120.reuse, R28, R52 ;  /* 0x0000001c7834723c */ /* 0x040ff00000041834 */
[----:B------:R-:W-:Y:S01]  /*a8c0*/  HMMA.16816.F32.BF16 R84, R120, R24, R84 ;  /* 0x000000187854723c */ /* 0x000fe20000041854 */
        /* <DEDUP_REMOVED lines=24> */
[----:B------:R-:W-:-:S02]  /*aa50*/  LOP3.LUT R24, R5, 0x40, RZ, 0x3c, !PT ;  /* 0x0000004005187812 */ /* 0x000fc400078e3cff */
[----:B------:R-:W-:Y:S01]  /*aa60*/  LOP3.LUT R6, R6, 0x40, RZ, 0x3c, !PT ;  /* 0x0000004006067812 */ /* 0x000fe200078e3cff */
[C---:B------:R-:W-:Y:S02]  /*aa70*/  HMMA.16816.F32.BF16 R104, R120.reuse, R12, R104 ;  /* 0x0000000c7868723c */ /* 0x040fe40000041868 */
[----:B------:R-:W-:Y:S04]  /*aa80*/  LDSM.16.M88.4 R140, [R24+UR6+0x18000] ;  /* 0x01800006188c783b */ /* 0x000fe80008000200 */
[----:B------:R-:W0:Y:S02]  /*aa90*/  LDSM.16.M88.4 R132, [R6+UR6] ;  /* 0x000000060684783b */ /* 0x000e240008000200 */
[C---:B------:R-:W-:Y:S02]  /*aaa0*/  HMMA.16816.F32.BF16 R48, R120.reuse, R16, R48 ;  /* 0x000000107830723c */ /* 0x040fe40000041830 */
[----:B------:R-:W3:Y:S04]  /*aab0*/  LDSM.16.M88.4 R124, [R6+UR6+0x2000] ;  /* 0x00200006067c783b */ /* 0x000ee80008000200 */
[----:B------:R-:W-:Y:S02]  /*aac0*/  LDSM.16.M88.4 R76, [R6+UR6+0xc000] ;  /* 0x00c00006064c783b */ /* 0x000fe40008000200 */
[C---:B------:R-:W-:Y:S08]  /*aad0*/  HMMA.16816.F32.BF16 R56, R120.reuse, R20, R56 ;  /* 0x000000147838723c */ /* 0x040ff00000041838 */
[C---:B------:R-:W-:Y:S08]  /*aae0*/  HMMA.16816.F32.BF16 R60, R120.reuse, R32, R60 ;  /* 0x00000020783c723c */ /* 0x040ff0000004183c */
[C---:B------:R-:W-:Y:S08]  /*aaf0*/  HMMA.16816.F32.BF16 R108, R120.reuse, R40, R108 ;  /* 0x00000028786c723c */ /* 0x040ff0000004186c */
[----:B------:R-:W-:Y:S01]  /*ab00*/  HMMA.16816.F32.BF16 R120, R120, R72, R68 ;  /* 0x000000487878723c */ /* 0x000fe20000041844 */
[----:B------:R-:W-:Y:S07]  /*ab10*/  LDSM.16.M88.4 R68, [R6+UR6+0xe000] ;  /* 0x00e000060644783b */ /* 0x000fee0008000200 */
[C---:B-1----:R-:W-:Y:S01]  /*ab20*/  HMMA.16816.F32.BF16 R128, R116.reuse, R30, R36 ;  /* 0x0000001e7480723c */ /* 0x042fe20000041824 */
[----:B------:R-:W-:Y:S07]  /*ab30*/  LDSM.16.M88.4 R36, [R6+UR6+0x6000] ;  /* 0x006000060624783b */ /* 0x000fee0008000200 */
[C---:B------:R-:W-:Y:S01]  /*ab40*/  HMMA.16816.F32.BF16 R136, R116.reuse, R26, R44 ;  /* 0x0000001a7488723c */ /* 0x040fe2000004182c */
[----:B------:R-:W1:Y:S07]  /*ab50*/  LDSM.16.M88.4 R44, [R6+UR6+0x4000] ;  /* 0x00400006062c783b */ /* 0x000e6e0008000200 */
[C---:B------:R-:W-:Y:S08]  /*ab60*/  HMMA.16816.F32.BF16 R80, R116.reuse, R14, R80 ;  /* 0x0000000e7450723c */ /* 0x040ff00000041850 */
[C---:B------:R-:W-:Y:S08]  /*ab70*/  HMMA.16816.F32.BF16 R88, R116.reuse, R18, R88 ;  /* 0x000000127458723c */ /* 0x040ff00000041858 */
[C---:B------:R-:W-:Y:S08]  /*ab80*/  HMMA.16816.F32.BF16 R64, R116.reuse, R22, R64 ;  /* 0x000000167440723c */ /* 0x040ff00000041840 */
[C---:B------:R-:W-:Y:S08]  /*ab90*/  HMMA.16816.F32.BF16 R92, R116.reuse, R34, R92 ;  /* 0x00000022745c723c */ /* 0x040ff0000004185c */
[C---:B------:R-:W-:Y:S08]  /*aba0*/  HMMA.16816.F32.BF16 R100, R116.reuse, R42, R100 ;  /* 0x0000002a7464723c */ /* 0x040ff00000041864 */
[----:B------:R-:W-:Y:S01]  /*abb0*/  HMMA.16816.F32.BF16 R96, R116, R74, R96 ;  /* 0x0000004a7460723c */ /* 0x000fe20000041860 */
[----:B------:R-:W4:Y:S07]  /*abc0*/  LDSM.16.M88.4 R116, [R6+UR6+0x8000] ;  /* 0x008000060674783b */ /* 0x000f2e0008000200 */
[C---:B--2---:R-:W-:Y:S01]  /*abd0*/  HMMA.16816.F32.BF16 R52, R112.reuse, R30, R52 ;  /* 0x0000001e7034723c */ /* 0x044fe20000041834 */
[----:B------:R2:W5:Y:S07]  /*abe0*/  LDSM.16.M88.4 R28, [R6+UR6+0xa000] ;  /* 0x00a00006061c783b */ /* 0x00056e0008000200 */
[C---:B------:R-:W-:Y:S01]  /*abf0*/  HMMA.16816.F32.BF16 R84, R112.reuse, R26, R84 ;  /* 0x0000001a7054723c */ /* 0x040fe20000041854 */
[----:B------:R-:W0:Y:S01]  /*ac00*/  LDSM.16.M88.4 R24, [R24+UR6+0x18800] ;  /* 0x018800061818783b */ /* 0x000e220008000200 */
[----:B------:R-:W-:Y:S01]  /*ac10*/  LOP3.LUT R5, R5, 0x60, RZ, 0x3c, !PT ;  /* 0x0000006005057812 */ /* 0x000fe200078e3cff */
[----:B--2---:R-:W2:Y:S05]  /*ac20*/  LDC R6, c[0x0][0x3d4] ;  /* 0x0000f500ff067b82 */ /* 0x004eaa0000000800 */
[C---:B------:R-:W-:Y:S01]  /*ac30*/  HMMA.16816.F32.BF16 R104, R112.reuse, R14, R104 ;  /* 0x0000000e7068723c */ /* 0x040fe20000041868 */
[----:B------:R-:W0:Y:S07]  /*ac40*/  LDSM.16.M88.4 R12, [R5+UR6+0x18000] ;  /* 0x01800006050c783b */ /* 0x000e2e0008000200 */
[C---:B------:R-:W-:Y:S01]  /*ac50*/  HMMA.16816.F32.BF16 R48, R112.reuse, R18, R48 ;  /* 0x000000127030723c */ /* 0x040fe20000041830 */
[----:B------:R1:W2:Y:S07]  /*ac60*/  LDSM.16.M88.4 R16, [R5+UR6+0x18800] ;  /* 0x018800060510783b */ /* 0x0002ae0008000200 */
[C---:B------:R-:W-:Y:S01]  /*ac70*/  HMMA.16816.F32.BF16 R56, R112.reuse, R22, R56 ;  /* 0x000000167038723c */ /* 0x040fe20000041838 */
[----:B-1----:R-:W1:Y:S07]  /*ac80*/  LDC R5, c[0x0][0x3c4] ;  /* 0x0000f100ff057b82 */ /* 0x002e6e0000000800 */
[C---:B------:R-:W-:Y:S08]  /*ac90*/  HMMA.16816.F32.BF16 R60, R112.reuse, R34, R60 ;  /* 0x00000022703c723c */ /* 0x040ff0000004183c */
[C---:B------:R-:W-:Y:S08]  /*aca0*/  HMMA.16816.F32.BF16 R108, R112.reuse, R42, R108 ;  /* 0x0000002a706c723c */ /* 0x040ff0000004186c */
[----:B------:R-:W-:Y:S01]  /*acb0*/  HMMA.16816.F32.BF16 R120, R112, R74, R120 ;  /* 0x0000004a7078723c */ /* 0x000fe20000041878 */
[----:B------:R-:W-:-:S07]  /*acc0*/  UIADD3 UR4, UPT, UPT, UR4, 0x40, URZ ;  /* 0x0000004004047890 */ /* 0x000fce000fffe0ff */
[C---:B0-----:R-:W-:Y:S08]  /*acd0*/  HMMA.16816.F32.BF16 R128, R140.reuse, R132, R128 ;  /* 0x000000848c80723c */ /* 0x041ff00000041880 */
[C---:B---3--:R-:W-:Y:S08]  /*ace0*/  HMMA.16816.F32.BF16 R136, R140.reuse, R124, R136 ;  /* 0x0000007c8c88723c */ /* 0x048ff00000041888 */
[C---:B------:R-:W-:Y:S08]  /*acf0*/  HMMA.16816.F32.BF16 R20, R140.reuse, R44, R80 ;  /* 0x0000002c8c14723c */ /* 0x040ff00000041850 */
[C---:B------:R-:W-:Y:S08]  /*ad00*/  HMMA.16816.F32.BF16 R32, R140.reuse, R36, R88 ;  /* 0x000000248c20723c */ /* 0x040ff00000041858 */
[C---:B----4-:R-:W-:Y:S08]  /*ad10*/  HMMA.16816.F32.BF16 R64, R140.reuse, R116, R64 ;  /* 0x000000748c40723c */ /* 0x050ff00000041840 */
[C---:B-----5:R-:W-:Y:S08]  /*ad20*/  HMMA.16816.F32.BF16 R40, R140.reuse, R28, R92 ;  /* 0x0000001c8c28723c */ /* 0x060ff0000004185c */
[C---:B------:R-:W-:Y:S08]  /*ad30*/  HMMA.16816.F32.BF16 R112, R140.reuse, R76, R100 ;  /* 0x0000004c8c70723c */ /* 0x040ff00000041864 */
[----:B------:R-:W-:Y:S08]  /*ad40*/  HMMA.16816.F32.BF16 R96, R140, R68, R96 ;  /* 0x000000448c60723c */ /* 0x000ff00000041860 */
[C---:B------:R-:W-:Y:S08]  /*ad50*/  HMMA.16816.F32.BF16 R52, R24.reuse, R132, R52 ;  /* 0x000000841834723c */ /* 0x040ff00000041834 */
[C---:B------:R-:W-:Y:S08]  /*ad60*/  HMMA.16816.F32.BF16 R84, R24.reuse, R124, R84 ;  /* 0x0000007c1854723c */ /* 0x040ff00000041854 */
[C---:B------:R-:W-:Y:S08]  /*ad70*/  HMMA.16816.F32.BF16 R140, R24.reuse, R44, R104 ;  /* 0x0000002c188c723c */ /* 0x040ff00000041868 */
[C---:B------:R-:W-:Y:S08]  /*ad80*/  HMMA.16816.F32.BF16 R48, R24.reuse, R36, R48 ;  /* 0x000000241830723c */ /* 0x040ff00000041830 */
[C---:B------:R-:W-:Y:S08]  /*ad90*/  HMMA.16816.F32.BF16 R56, R24.reuse, R116, R56 ;  /* 0x000000741838723c */ /* 0x040ff00000041838 */
[C---:B------:R-:W-:Y:S08]  /*ada0*/  HMMA.16816.F32.BF16 R60, R24.reuse, R28, R60 ;  /* 0x0000001c183c723c */ /* 0x040ff0000004183c */
[C---:B------:R-:W-:Y:S08]  /*adb0*/  HMMA.16816.F32.BF16 R144, R24.reuse, R76, R108 ;  /* 0x0000004c1890723c */ /* 0x040ff0000004186c */
[----:B------:R-:W-:Y:S01]  /*adc0*/  HMMA.16816.F32.BF16 R120, R24, R68, R120 ;  /* 0x000000441878723c */ /* 0x000fe20000041878 */
[----:B------:R-:W-:Y:S01]  /*add0*/  ISETP.LE.AND P2, PT, R252, UR4, PT ;  /* 0x00000004fc007c0c */ /* 0x000fe2000bf43270 */
[----:B------:R-:W-:Y:S01]  /*ade0*/  FFMA2 R160, R190.F32x2.HI_LO, R10.F32x2.HI_LO, R160.F32x2.HI_LO ;  /* 0x0000000abea07249 */ /* 0x000fe200000000a0 */
[----:B--2---:R-:W-:Y:S01]  /*adf0*/  LEA R8, R6, R8, 0x6 ;  /* 0x0000000806087211 */ /* 0x004fe200078e30ff */
[----:B-1----:R-:W-:-:S04]  /*ae00*/  IMAD R7, R5, 0x40, R7 ;  /* 0x0000004005077824 */ /* 0x002fc800078e0207 */
[----:B------:R-:W-:Y:S01]  /*ae10*/  HMMA.16816.F32.BF16 R104, R12, R78, R112 ;  /* 0x0000004e0c68723c */ /* 0x000fe20000041870 */
[----:B------:R-:W-:Y:S01]  /*ae20*/  MOV R195, R3 ;  /* 0x0000000300c37202 */ /* 0x000fe20000000f00 */
[----:B------:R-:W-:Y:S01]  /*ae30*/  IMAD.MOV.U32 R193, RZ, RZ, R4 ;  /* 0x000000ffffc17224 */ /* 0x000fe200078e0004 */
[----:B------:R-:W-:Y:S01]  /*ae40*/  MOV R190, R160 ;  /* 0x000000a000be7202 */ /* 0x000fe20000000f00 */
[----:B------:R-:W-:-:S04]  /*ae50*/  IMAD.MOV.U32 R191, RZ, RZ, R161 ;  /* 0x000000ffffbf7224 */ /* 0x000fc800078e00a1 */
[C---:B------:R-:W-:Y:S08]  /*ae60*/  HMMA.16816.F32.BF16 R96, R12.reuse, R70, R96 ;  /* 0x000000460c60723c */ /* 0x040ff00000041860 */
[C---:B------:R-:W-:Y:S08]  /*ae70*/  HMMA.16816.F32.BF16 R80, R12.reuse, R134, R128 ;  /* 0x000000860c50723c */ /* 0x040ff00000041880 */
[C---:B------:R-:W-:Y:S08]  /*ae80*/  HMMA.16816.F32.BF16 R72, R12.reuse, R126, R136 ;  /* 0x0000007e0c48723c */ /* 0x040ff00000041888 */
[C---:B------:R-:W-:Y:S08]  /*ae90*/  HMMA.16816.F32.BF16 R88, R12.reuse, R46, R20 ;  /* 0x0000002e0c58723c */ /* 0x040ff00000041814 */
[C---:B------:R-:W-:Y:S08]  /*aea0*/  HMMA.16816.F32.BF16 R92, R12.reuse, R38, R32 ;  /* 0x000000260c5c723c */ /* 0x040ff00000041820 */
[C---:B------:R-:W-:Y:S08]  /*aeb0*/  HMMA.16816.F32.BF16 R64, R12.reuse, R118, R64 ;  /* 0x000000760c40723c */ /* 0x040ff00000041840 */
[----:B------:R-:W-:Y:S08]  /*aec0*/  HMMA.16816.F32.BF16 R100, R12, R30, R40 ;  /* 0x0000001e0c64723c */ /* 0x000ff00000041828 */
[C---:B------:R-:W-:Y:S08]  /*aed0*/  HMMA.16816.F32.BF16 R52, R16.reuse, R134, R52 ;  /* 0x000000861034723c */ /* 0x040ff00000041834 */
[C---:B------:R-:W-:Y:S08]  /*aee0*/  HMMA.16816.F32.BF16 R84, R16.reuse, R126, R84 ;  /* 0x0000007e1054723c */ /* 0x040ff00000041854 */
[----:B------:R-:W-:Y:S01]  /*aef0*/  HMMA.16816.F32.BF16 R108, R16, R46, R140 ;  /* 0x0000002e106c723c */ /* 0x000fe2000004188c */
[----:B------:R-:W-:-:S07]  /*af00*/  MOV R143, R0 ;  /* 0x00000000008f7202 */ /* 0x000fce0000000f00 */
[C---:B------:R-:W-:Y:S08]  /*af10*/  HMMA.16816.F32.BF16 R48, R16.reuse, R38, R48 ;  /* 0x000000261030723c */ /* 0x040ff00000041830 */
[C---:B------:R-:W-:Y:S08]  /*af20*/  HMMA.16816.F32.BF16 R56, R16.reuse, R118, R56 ;  /* 0x000000761038723c */ /* 0x040ff00000041838 */
[C---:B------:R-:W-:Y:S08]  /*af30*/  HMMA.16816.F32.BF16 R60, R16.reuse, R30, R60 ;  /* 0x0000001e103c723c */ /* 0x040ff0000004183c */
[----:B------:R-:W-:Y:S01]  /*af40*/  HMMA.16816.F32.BF16 R76, R16, R78, R144 ;  /* 0x0000004e104c723c */ /* 0x000fe20000041890 */
[----:B------:R-:W-:-:S07]  /*af50*/  IMAD.MOV.U32 R144, RZ, RZ, R2 ;  /* 0x000000ffff907224 */ /* 0x000fce00078e0002 */
[----:B------:R-:W-:Y:S01]  /*af60*/  HMMA.16816.F32.BF16 R68, R16, R70, R120 ;  /* 0x000000461044723c */ /* 0x000fe20000041878 */
[----:B------:R-:W-:-:S04]  /*af70*/  NOP ;  /* 0x0000000000007918 */ /* 0x000fc80000000000 */
[----:B------:R-:W-:-:S15]  /*af80*/  @!P2 BRA `(.L_x_1) ;  /* 0xffffff9c00a8a947 */ /* 0x000fde000383ffff */
.L_x_0:
[----:B------:R-:W0:Y:S01]  /*af90*/  LDC R7, c[0x0][0x3e8] ;  /* 0x0000fa00ff077b82 */ /* 0x000e220000000800 */
[----:B------:R-:W2:Y:S01]  /*afa0*/  S2R R8, SR_TID.X ;  /* 0x0000000000087919 */ /* 0x000ea20000002100 */
[----:B------:R-:W-:Y:S01]  /*afb0*/  SHF.R.U32.HI R28, RZ, 0x5, R249 ;  /* 0x00000005ff1c7819 */ /* 0x000fe200000116f9 */
[----:B------:R-:W-:Y:S01]  /*afc0*/  IMAD.MOV.U32 R23, RZ, RZ, R66 ;  /* 0x000000ffff177224 */ /* 0x000fe200078e0042 */
[C---:B------:R-:W-:Y:S01]  /*afd0*/  SHF.L.U32 R5, R249.reuse, 0xc, RZ ;  /* 0x0000000cf9057819 */ /* 0x040fe200000006ff */
[----:B------:R-:W-:Y:S01]  /*afe0*/  IMAD.MOV.U32 R123, RZ, RZ, R52 ;  /* 0x000000ffff7b7224 */ /* 0x000fe200078e0034 */
[----:B------:R-:W-:Y:S01]  /*aff0*/  SGXT.U32 R28, R28, 0x3 ;  /* 0x000000031c1c781a */ /* 0x000fe20000000000 */
[----:B------:R-:W-:Y:S01]  /*b000*/  IMAD.MOV.U32 R119, RZ, RZ, R54 ;  /* 0x000000ffff777224 */ /* 0x000fe200078e0036 */
[----:B------:R-:W-:Y:S01]  /*b010*/  LOP3.LUT R6, R249, 0x3f, RZ, 0xc0, !PT ;  /* 0x0000003ff9067812 */ /* 0x000fe200078ec0ff */
[----:B------:R-:W-:Y:S01]  /*b020*/  IMAD.MOV.U32 R46, RZ, RZ, R81 ;  /* 0x000000ffff2e7224 */ /* 0x000fe200078e0051 */
[----:B------:R-:W-:Y:S01]  /*b030*/  LOP3.LUT R5, R5, 0x6000, RZ, 0xc0, !PT ;  /* 0x0000600005057812 */ /* 0x000fe200078ec0ff */
[----:B------:R-:W-:Y:S01]  /*b040*/  IMAD.MOV.U32 R81, RZ, RZ, R95 ;  /* 0x000000ffff517224 */ /* 0x000fe200078e005f */
[C---:B------:R-:W-:Y:S01]  /*b050*/  LOP3.LUT R9, R249.reuse, 0xc0, RZ, 0xc0, !PT ;  /* 0x000000c0f9097812 */ /* 0x040fe200078ec0ff */
[----:B------:R-:W-:Y:S01]  /*b060*/  IMAD.MOV.U32 R13, RZ, RZ, R102 ;  /* 0x000000ffff0d7224 */ /* 0x000fe200078e0066 */
[----:B------:R-:W-:Y:S01]  /*b070*/  MOV R17, R103 ;  /* 0x0000006700117202 */ /* 0x000fe20000000f00 */
[----:B------:R-:W-:Y:S01]  /*b080*/  IMAD R6, R6, 0x10, R5 ;  /* 0x0000001006067824 */ /* 0x000fe200078e0205 */
[----:B------:R-:W-:Y:S01]  /*b090*/  MOV R103, R48 ;  /* 0x0000003000677202 */ /* 0x000fe20000000f00 */
[----:B------:R-:W-:Y:S01]  /*b0a0*/  IMAD.MOV.U32 R15, RZ, RZ, R99 ;  /* 0x000000ffff0f7224 */ /* 0x000fe200078e0063 */
[----:B------:R-:W-:Y:S01]  /*b0b0*/  SHF.R.U32.HI R5, RZ, 0x1, R9 ;  /* 0x00000001ff057819 */ /* 0x000fe20000011609 */
[C---:B------:R-:W-:Y:S01]  /*b0c0*/  IMAD.SHL.U32 R9, R249.reuse, 0x20, RZ ;  /* 0x00000020f9097824 */ /* 0x040fe200078e00ff */
[C---:B------:R-:W-:Y:S01]  /*b0d0*/  LOP3.LUT R48, R249.reuse, 0x1c, RZ, 0xc0, !PT ;  /* 0x0000001cf9307812 */ /* 0x040fe200078ec0ff */
[----:B------:R-:W-:Y:S01]  /*b0e0*/  IMAD.MOV.U32 R95, RZ, RZ, R56 ;  /* 0x000000ffff5f7224 */ /* 0x000fe200078e0038 */
[----:B------:R-:W-:Y:S01]  /*b0f0*/  LOP3.LUT R5, R6, R5, RZ, 0x3c, !PT ;  /* 0x0000000506057212 */ /* 0x000fe200078e3cff */
[----:B------:R-:W-:Y:S01]  /*b100*/  IMAD.MOV.U32 R42, RZ, RZ, R73 ;  /* 0x000000ffff2a7224 */ /* 0x000fe200078e0049 */
[----:B------:R-:W-:Y:S01]  /*b110*/  MOV R22, R101 ;  /* 0x0000006500167202 */ /* 0x000fe20000000f00 */
[----:B0-----:R-:W-:Y:S01]  /*b120*/  IMAD R28, R28, R7, RZ ;  /* 0x000000071c1c7224 */ /* 0x001fe200078e02ff */
[C---:B------:R-:W-:Y:S01]  /*b130*/  SHF.L.U32 R6, R249.reuse, 0x4, RZ ;  /* 0x00000004f9067819 */ /* 0x040fe200000006ff */
[----:B------:R-:W-:Y:S01]  /*b140*/  IMAD.MOV.U32 R101, RZ, RZ, R49 ;  /* 0x000000ffff657224 */ /* 0x000fe200078e0031 */
[----:B------:R-:W-:Y:S01]  /*b150*/  LOP3.LUT R49, R249, 0x18, RZ, 0xc0, !PT ;  /* 0x00000018f9317812 */ /* 0x000fe200078ec0ff */
[----:B------:R-:W-:Y:S01]  /*b160*/  IMAD R30, R7, 0x8, R28 ;  /* 0x00000008071e7824 */ /* 0x000fe200078e021c */
[C---:B------:R-:W-:Y:S01]  /*b170*/  FSETP.GT.AND P1, PT, |R157|.reuse, 8.50705917302346158658e+37, PT ;  /* 0x7e8000009d00780b */ /* 0x040fe20003f24200 */
[----:B------:R-:W-:Y:S01]  /*b180*/  IMAD.SHL.U32 R48, R48, 0x4, RZ ;  /* 0x0000000430307824 */ /* 0x000fe200078e00ff */
[----:B------:R-:W-:Y:S01]  /*b190*/  FSETP.GEU.AND P4, PT, |R157|, 1.175494350822287508e-38, PT ;  /* 0x008000009d00780b */ /* 0x000fe20003f8e200 */
[C---:B------:R-:W-:Y:S01]  /*b1a0*/  IMAD R32, R7.reuse, 0x8, R30 ;  /* 0x0000000807207824 */ /* 0x040fe200078e021e */
[----:B--2---:R-:W-:Y:S01]  /*b1b0*/  LOP3.LUT R8, R8, 0xff, RZ, 0xc0, !PT ;  /* 0x000000ff08087812 */ /* 0x004fe200078ec0ff */
[----:B-1----:R-:W-:Y:S01]  /*b1c0*/  IMAD.MOV.U32 R18, RZ, RZ, R105 ;  /* 0x000000ffff127224 */ /* 0x002fe200078e0069 */
[----:B------:R-:W-:Y:S01]  /*b1d0*/  LOP3.LUT R9, R48, 0x1c60, R9, 0x78, !PT ;  /* 0x00001c6030097812 */ /* 0x000fe200078e7809 */
[----:B------:R-:W-:Y:S01]  /*b1e0*/  IMAD.MOV.U32 R113, RZ, RZ, R85 ;  /* 0x000000ffff717224 */ /* 0x000fe200078e0055 */
[C---:B------:R-:W-:Y:S01]  /*b1f0*/  LEA R34, R7.reuse, R32, 0x3 ;  /* 0x0000002007227211 */ /* 0x040fe200078e18ff */
[----:B------:R-:W-:Y:S01]  /*b200*/  IMAD.MOV.U32 R105, RZ, RZ, R87 ;  /* 0x000000ffff697224 */ /* 0x000fe200078e0057 */
[----:B------:R-:W-:Y:S01]  /*b210*/  ISETP.GE.U32.AND P0, PT, R8, 0x20, PT ;  /* 0x000000200800780c */ /* 0x000fe20003f06070 */
[----:B------:R-:W-:Y:S01]  /*b220*/  IMAD.MOV.U32 R73, RZ, RZ, R58 ;  /* 0x000000ffff497224 */ /* 0x000fe200078e003a */
[----:B------:R-:W-:Y:S01]  /*b230*/  LOP3.LUT R8, R6, 0x70, RZ, 0xc0, !PT ;  /* 0x0000007006087812 */ /* 0x000fe200078ec0ff */
[----:B------:R-:W-:Y:S01]  /*b240*/  IMAD R36, R7, 0x8, R34 ;  /* 0x0000000807247824 */ /* 0x000fe200078e0222 */
[----:B------:R-:W-:Y:S01]  /*b250*/  LEA R6, R49, UR6, 0xa ;  /* 0x0000000631067c11 */ /* 0x000fe2000f8e50ff */
[----:B------:R-:W-:Y:S01]  /*b260*/  @P1 FMUL R15, R15, 0.25 ;  /* 0x3e8000000f0f1820 */ /* 0x000fe20000400000 */
[----:B------:R-:W-:Y:S01]  /*b270*/  FSETP.GEU.AND P2, PT, R157, 1.175494350822287508e-38, PT ;  /* 0x008000009d00780b */ /* 0x000fe20003f4e000 */
[----:B------:R-:W-:Y:S01]  /*b280*/  IMAD R38, R7, 0x8, R36 ;  /* 0x0000000807267824 */ /* 0x000fe200078e0224 */
[----:B------:R-:W-:Y:S01]  /*b290*/  IADD3 R37, PT, PT, R9, R6, RZ ;  /* 0x0000000609257210 */ /* 0x000fe20007ffe0ff */
[----:B------:R-:W-:Y:S01]  /*b2a0*/  FMUL R6, R157, 8388608 ;  /* 0x4b0000009d067820 */ /* 0x000fe20000400000 */
[----:B------:R-:W-:Y:S01]  /*b2b0*/  MOV R29, R90 ;  /* 0x0000005a001d7202 */ /* 0x000fe20000000f00 */
[----:B------:R-:W-:Y:S01]  /*b2c0*/  IMAD.MOV.U32 R90, RZ, RZ, R64 ;  /* 0x000000ffff5a7224 */ /* 0x000fe200078e0040 */
[----:B------:R-:W-:Y:S01]  /*b2d0*/  MOV R44, R72 ;  /* 0x00000048002c7202 */ /* 0x000fe20000000f00 */
[----:B------:R-:W-:Y:S01]  /*b2e0*/  IMAD R64, R7, 0x8, R38 ;  /* 0x0000000807407824 */ /* 0x000fe200078e0226 */
[----:B------:R-:W-:Y:S01]  /*b2f0*/  FSEL R6, R6, R157, !P2 ;  /* 0x0000009d06067208 */ /* 0x000fe20005000000 */
[----:B------:R-:W-:Y:S01]  /*b300*/  @P1 FMUL R157, R157, 0.25 ;  /* 0x3e8000009d9d1820 */ /* 0x000fe20000400000 */
[----:B------:R-:W-:Y:S01]  /*b310*/  VIADD R8, R8, UR6 ;  /* 0x0000000608087c36 */ /* 0x000fe20008000000 */
[----:B------:R-:W-:Y:S01]  /*b320*/  MOV R31, R74 ;  /* 0x0000004a001f7202 */ /* 0x000fe20000000f00 */
[----:B------:R-:W-:Y:S01]  /*b330*/  @P1 FMUL R29, R29, 0.25 ;  /* 0x3e8000001d1d1820 */ /* 0x000fe20000400000 */
[----:B------:R-:W-:Y:S01]  /*b340*/  LEA R66, R7, R64, 0x3 ;  /* 0x0000004007427211 */ /* 0x000fe200078e18ff */
[----:B------:R-:W-:Y:S01]  /*b350*/  @!P4 FMUL R157, R157, 16777216 ;  /* 0x4b8000009d9dc820 */ /* 0x000fe20000400000 */
[----:B------:R-:W-:Y:S01]  /*b360*/  LEA.HI R49, R49, R8, RZ, 0x1f ;  /* 0x0000000831317211 */ /* 0x000fe200078ff8ff */
[----:B------:R-:W-:Y:S01]  /*b370*/  @!P4 FMUL R29, R29, 16777216 ;  /* 0x4b8000001d1dc820 */ /* 0x000fe20000400000 */
[----:B------:R-:W-:Y:S01]  /*b380*/  MOV R21, R67 ;  /* 0x0000004300157202 */ /* 0x000fe20000000f00 */
[C---:B------:R-:W-:Y:S01]  /*b390*/  IMAD R52, R7.reuse, 0x8, R66 ;  /* 0x0000000807347824 */ /* 0x040fe200078e0242 */
[----:B------:R-:W0:Y:S01]  /*b3a0*/  MUFU.RCP R8, R157 ;  /* 0x0000009d00087308 */ /* 0x000e220000001000 */
[----:B------:R-:W-:Y:S01]  /*b3b0*/  MOV R11, R107 ;  /* 0x0000006b000b7202 */ /* 0x000fe20000000f00 */
[----:B------:R-:W-:Y:S01]  /*b3c0*/  @P1 FMUL R98, R98, 0.25 ;  /* 0x3e80000062621820 */ /* 0x000fe20000400000 */
[----:B------:R-:W-:Y:S01]  /*b3d0*/  FSETP.GT.AND P3, PT, |R156|, 8.50705917302346158658e+37, PT ;  /* 0x7e8000009c00780b */ /* 0x000fe20003f64200 */
[----:B------:R-:W-:Y:S01]  /*b3e0*/  @P1 FMUL R106, R106, 0.25 ;  /* 0x3e8000006a6a1820 */ /* 0x000fe20000400000 */
[----:B------:R-:W-:Y:S01]  /*b3f0*/  LEA R54, R7, R52, 0x3 ;  /* 0x0000003407367211 */ /* 0x000fe200078e18ff */
[----:B------:R-:W-:Y:S01]  /*b400*/  @P1 FMUL R11, R11, 0.25 ;  /* 0x3e8000000b0b1820 */ /* 0x000fe20000400000 */
[----:B------:R-:W-:Y:S01]  /*b410*/  @P1 FMUL R17, R17, 0.25 ;  /* 0x3e80000011111820 */ /* 0x000fe20000400000 */
[----:B------:R-:W-:Y:S01]  /*b420*/  @P1 FMUL R13, R13, 0.25 ;  /* 0x3e8000000d0d1820 */ /* 0x000fe20000400000 */
[----:B------:R-:W-:Y:S01]  /*b430*/  @P1 FMUL R21, R21, 0.25 ;  /* 0x3e80000015151820 */ /* 0x000fe20000400000 */
[----:B------:R-:W-:-:S02]  /*b440*/  IMAD R72, R7, 0x8, R54 ;  /* 0x0000000807487824 */ /* 0x000fc400078e0236 */
[----:B------:R-:W-:Y:S01]  /*b450*/  @P1 FMUL R23, R23, 0.25 ;  /* 0x3e80000017171820 */ /* 0x000fe20000400000 */
[----:B------:R-:W-:Y:S01]  /*b460*/  @P1 FMUL R81, R81, 0.25 ;  /* 0x3e80000051511820 */ /* 0x000fe20000400000 */
[----:B------:R-:W-:Y:S01]  /*b470*/  @P1 FMUL R94, R94, 0.25 ;  /* 0x3e8000005e5e1820 */ /* 0x000fe20000400000 */
[----:B------:R-:W-:Y:S01]  /*b480*/  @P1 FMUL R91, R91, 0.25 ;  /* 0x3e8000005b5b1820 */ /* 0x000fe20000400000 */
[----:B------:R-:W-:Y:S01]  /*b490*/  @P1 FMUL R75, R75, 0.25 ;  /* 0x3e8000004b4b1820 */ /* 0x000fe20000400000 */
[----:B------:R-:W-:Y:S01]  /*b4a0*/  @P1 FMUL R31, R31, 0.25 ;  /* 0x3e8000001f1f1820 */ /* 0x000fe20000400000 */
[----:B------:R-:W-:Y:S01]  /*b4b0*/  @P1 FMUL R83, R83, 0.25 ;  /* 0x3e80000053531820 */ /* 0x000fe20000400000 */
[----:B------:R-:W-:Y:S01]  /*b4c0*/  @P1 FMUL R82, R82, 0.25 ;  /* 0x3e80000052521820 */ /* 0x000fe20000400000 */
[----:B------:R-:W-:Y:S01]  /*b4d0*/  LEA R74, R7, R72, 0x3 ;  /* 0x00000048074a7211 */ /* 0x000fe200078e18ff */
[----:B------:R-:W-:Y:S01]  /*b4e0*/  @!P4 FMUL R15, R15, 16777216 ;  /* 0x4b8000000f0fc820 */ /* 0x000fe20000400000 */
[----:B------:R-:W-:Y:S01]  /*b4f0*/  FSETP.GEU.AND P5, PT, |R156|, 1.175494350822287508e-38, PT ;  /* 0x008000009c00780b */ /* 0x000fe20003fae200 */
[----:B------:R-:W-:Y:S01]  /*b500*/  @!P4 FMUL R98, R98, 16777216 ;  /* 0x4b8000006262c820 */ /* 0x000fe20000400000 */
[----:B------:R-:W-:Y:S01]  /*b510*/  MOV R107, R86 ;  /* 0x00000056006b7202 */ /* 0x000fe20000000f00 */
[----:B0-----:R-:W-:Y:S01]  /*b520*/  FMUL R86, R8, R29 ;  /* 0x0000001d08567220 */ /* 0x001fe20000400000 */
[----:B------:R-:W-:Y:S01]  /*b530*/  @!P4 FMUL R11, R11, 16777216 ;  /* 0x4b8000000b0bc820 */ /* 0x000fe20000400000 */
        /* <DEDUP_REMOVED lines=12> */
[----:B------:R-:W-:Y:S01]  /*b600*/  FMUL R29, R156, 8388608 ;  /* 0x4b0000009c1d7820 */ /* 0x000fe20000400000 */
[----:B------:R-:W-:Y:S01]  /*b610*/  MOV R112, R80 ;  /* 0x0000005000707202 */ /* 0x000fe20000000f00 */
[C---:B------:R-:W-:Y:S01]  /*b620*/  IMAD R56, R7.reuse, 0x8, R74 ;  /* 0x0000000807387824 */ /* 0x040fe200078e024a */
[----:B------:R-:W-:Y:S01]  /*b630*/  MOV R40, R93 ;  /* 0x0000005d00287202 */ /* 0x000fe20000000f00 */
[----:B------:R-:W-:Y:S01]  /*b640*/  @P3 FMUL R96, R96, 0.25 ;  /* 0x3e80000060603820 */ /* 0x000fe20000400000 */
[----:B------:R-:W-:Y:S01]  /*b650*/  MOV R20, R65 ;  /* 0x0000004100147202 */ /* 0x000fe20000000f00 */
[----:B------:R-:W-:Y:S01]  /*b660*/  IMAD R80, R7, 0x8, R56 ;  /* 0x0000000807507824 */ /* 0x000fe200078e0238 */
[----:B------:R-:W-:Y:S01]  /*b670*/  MOV R102, R104 ;  /* 0x0000006800667202 */ /* 0x000fe20000000f00 */
[----:B------:R-:W-:Y:S01]  /*b680*/  @P3 FMUL R18, R18, 0.25 ;  /* 0x3e80000012123820 */ /* 0x000fe20000400000 */
[----:B------:R-:W-:Y:S01]  /*b690*/  MOV R12, R97 ;  /* 0x00000061000c7202 */ /* 0x000fe20000000f00 */
[----:B------:R-:W-:Y:S01]  /*b6a0*/  @P3 FMUL R22, R22, 0.25 ;  /* 0x3e80000016163820 */ /* 0x000fe20000400000 */
[----:B------:R-:W-:Y:S01]  /*b6b0*/  FSETP.GEU.AND P4, PT, R156, 1.175494350822287508e-38, PT ;  /* 0x008000009c00780b */ /* 0x000fe20003f8e000 */
[----:B------:R-:W-:Y:S01]  /*b6c0*/  @P3 FMUL R102, R102, 0.25 ;  /* 0x3e80000066663820 */ /* 0x000fe20000400000 */
[----:B------:R-:W-:Y:S01]  /*b6d0*/  @P3 FMUL R100, R100, 0.25 ;  /* 0x3e80000064643820 */ /* 0x000fe20000400000 */
[----:B------:R-:W-:Y:S01]  /*b6e0*/  @P3 FMUL R12, R12, 0.25 ;  /* 0x3e8000000c0c3820 */ /* 0x000fe20000400000 */
[----:B------:R-:W-:Y:S01]  /*b6f0*/  FSEL R29, R29, R156, !P4 ;  /* 0x0000009c1d1d7208 */ /* 0x000fe20006000000 */
        /* <DEDUP_REMOVED lines=11> */
[----:B------:R-:W-:Y:S01]  /*b7b0*/  FSETP.GT.AND P1, PT, |R191|, 8.50705917302346158658e+37, PT ;  /* 0x7e800000bf00780b */ /* 0x000fe20003f24200 */
[----:B------:R-:W-:Y:S01]  /*b7c0*/  IMAD.MOV.U32 R97, RZ, RZ, R51 ;  /* 0x000000ffff617224 */ /* 0x000fe200078e0033 */
[----:B------:R-:W-:Y:S01]  /*b7d0*/  MOV R51, R78 ;  /* 0x0000004e00337202 */ /* 0x000fe20000000f00 */
        /* <DEDUP_REMOVED lines=17> */
[----:B------:R-:W-:Y:S01]  /*b8f0*/  MOV R93, R57 ;  /* 0x00000039005d7202 */ /* 0x000fe20000000f00 */
[----:B------:R-:W-:Y:S01]  /*b900*/  IMAD.MOV.U32 R57, RZ, RZ, R77 ;  /* 0x000000ffff397224 */ /* 0x000fe200078e004d */
[----:B------:R-:W-:Y:S01]  /*b910*/  LEA R78, R7, R80, 0x3 ;  /* 0x00000050074e7211 */ /* 0x000fe200078e18ff */
[C---:B------:R-:W-:Y:S01]  /*b920*/  FMUL R15, R8.reuse, R15 ;  /* 0x0000000f080f7220 */ /* 0x040fe20000400000 */
[C---:B------:R-:W-:Y:S01]  /*b930*/  FSETP.GEU.AND P5, PT, |R191|.reuse, 1.175494350822287508e-38, PT ;  /* 0x00800000bf00780b */ /* 0x040fe20003fae200 */
[C---:B------:R-:W-:Y:S01]  /*b940*/  FMUL R27, R8.reuse, R98 ;  /* 0x00000062081b7220 */ /* 0x040fe20000400000 */
[----:B------:R-:W-:Y:S01]  /*b950*/  MOV R99, R50 ;  /* 0x0000003200637202 */ /* 0x000fe20000000f00 */
[C---:B------:R-:W-:Y:S01]  /*b960*/  FMUL R114, R8.reuse, R11 ;  /* 0x0000000b08727220 */ /* 0x040fe20000400000 */
[----:B------:R-:W-:Y:S01]  /*b970*/  MOV R43, R59 ;  /* 0x0000003b002b7202 */ /* 0x000fe20000000f00 */
        /* <DEDUP_REMOVED lines=12> */
[----:B------:R-:W-:Y:S01]  /*ba40*/  MOV R59, R76 ;  /* 0x0000004c003b7202 */ /* 0x000fe20000000f00 */
[----:B------:R-:W-:Y:S01]  /*ba50*/  FMUL R50, R191, 8388608 ;  /* 0x4b000000bf327820 */ /* 0x000fe20000400000 */
[----:B------:R-:W-:Y:S01]  /*ba60*/  FSEL R31, RZ, -23, P4 ;  /* 0xc1b80000ff1f7808 */ /* 0x000fe20002000000 */
[----:B------:R-:W0:Y:S01]  /*ba70*/  MUFU.RCP R11, R156 ;  /* 0x0000009c000b7308 */ /* 0x000e220000001000 */
[----:B------:R-:W-:Y:S01]  /*ba80*/  IADD3 R8, PT, PT, R29, -0x3f3504f3, RZ ;  /* 0xc0cafb0d1d087810 */ /* 0x000fe20007ffe0ff */
[----:B------:R-:W-:Y:S01]  /*ba90*/  FMUL R35, R190, 8388608 ;  /* 0x4b000000be237820 */ /* 0x000fe20000400000 */
[----:B------:R-:W-:Y:S01]  /*baa0*/  LEA R76, R7, R78, 0x3 ;  /* 0x0000004e074c7211 */ /* 0x000fe200078e18ff */
[----:B------:R-:W-:Y:S01]  /*bab0*/  VIADD R9, R6, 0xc0cafb0d ;  /* 0xc0cafb0d06097836 */ /* 0x000fe20000000000 */
[----:B------:R-:W-:Y:S01]  /*bac0*/  FSETP.GEU.AND P4, PT, R191, 1.175494350822287508e-38, PT ;  /* 0x00800000bf00780b */ /* 0x000fe20003f8e000 */
[----:B------:R-:W-:Y:S01]  /*bad0*/  IMAD.MOV.U32 R47, RZ, RZ, R79 ;  /* 0x000000ffff2f7224 */ /* 0x000fe200078e004f */
[----:B------:R-:W-:Y:S01]  /*bae0*/  LOP3.LUT R16, R8, 0xff800000, RZ, 0xc0, !PT ;  /* 0xff80000008107812 */ /* 0x000fe200078ec0ff */
[----:B------:R-:W-:Y:S01]  /*baf0*/  @P1 FMUL R71, R71, 0.25 ;  /* 0x3e80000047471820 */ /* 0x000fe20000400000 */
[----:B------:R-:W-:Y:S01]  /*bb00*/  MOV R67, R60 ;  /* 0x0000003c00437202 */ /* 0x000fe20000000f00 */
[----:B------:R-:W-:Y:S01]  /*bb10*/  IMAD R60, R7, 0x8, R76 ;  /* 0x00000008073c7824 */ /* 0x000fe200078e024c */
[----:B------:R-:W-:Y:S01]  /*bb20*/  FSEL R50, R50, R191, !P4 ;  /* 0x000000bf32327208 */ /* 0x000fe20006000000 */
[----:B------:R-:W-:Y:S01]  /*bb30*/  @P1 FMUL R191, R191, 0.25 ;  /* 0x3e800000bfbf1820 */ /* 0x000fe20000400000 */
[----:B------:R-:W-:Y:S01]  /*bb40*/  I2FP.F32.S32 R8, R16 ;  /* 0x0000001000087245 */ /* 0x000fe20000201400 */
[----:B------:R-:W-:Y:S01]  /*bb50*/  @P1 FMUL R63, R63, 0.25 ;  /* 0x3e8000003f3f1820 */ /* 0x000fe20000400000 */
[----:B------:R-:W-:Y:S01]  /*bb60*/  MOV R39, R68 ;  /* 0x0000004400277202 */ /* 0x000fe20000000f00 */
[----:B------:R-:W-:-:S02]  /*bb70*/  IMAD R68, R7, 0x8, R60 ;  /* 0x0000000807447824 */ /* 0x000fc400078e023c */
[----:B------:R-:W-:Y:S01]  /*bb80*/  @!P5 FMUL R191, R191, 16777216 ;  /* 0x4b800000bfbfd820 */ /* 0x000fe20000400000 */
[----:B------:R-:W-:Y:S01]  /*bb90*/  FFMA.FTZ R31, R8, 1.1920928955078125e-07, R31 ;  /* 0x34000000081f7823 */ /* 0x000fe2000001001f */
[C---:B------:R-:W-:Y:S01]  /*bba0*/  FSETP.GEU.AND P3, PT, R190.reuse, 1.175494350822287508e-38, PT ;  /* 0x00800000be00780b */ /* 0x040fe20003f6e000 */
[----:B------:R-:W-:Y:S01]  /*bbb0*/  @P1 FMUL R47, R47, 0.25 ;  /* 0x3e8000002f2f1820 */ /* 0x000fe20000400000 */
[----:B------:R-:W1:Y:S01]  /*bbc0*/  MUFU.RCP R8, R191 ;  /* 0x000000bf00087308 */ /* 0x000e620000001000 */
[----:B------:R-:W-:Y:S01]  /*bbd0*/  LEA R58, R7, R68, 0x3 ;  /* 0x00000044073a7211 */ /* 0x000fe200078e18ff */
[----:B------:R-:W-:Y:S01]  /*bbe0*/  @P1 FMUL R51, R51, 0.25 ;  /* 0x3e80000033331820 */ /* 0x000fe20000400000 */
[----:B------:R-:W-:Y:S01]  /*bbf0*/  MOV R117, R55 ;  /* 0x0000003700757202 */ /* 0x000fe20000000f00 */
[----:B------:R-:W-:Y:S01]  /*bc00*/  @P1 FMUL R43, R43, 0.25 ;  /* 0x3e8000002b2b1820 */ /* 0x000fe20000400000 */
[----:B------:R-:W-:Y:S01]  /*bc10*/  MOV R55, R62 ;  /* 0x0000003e00377202 */ /* 0x000fe20000000f00 */
[----:B------:R-:W-:Y:S01]  /*bc20*/  IMAD R62, R7, 0x8, R58 ;  /* 0x00000008073e7824 */ /* 0x000fe200078e023a */
[----:B------:R-:W-:Y:S01]  /*bc30*/  MOV R19, R70 ;  /* 0x0000004600137202 */ /* 0x000fe20000000f00 */
[----:B------:R-:W-:Y:S01]  /*bc40*/  @P1 FMUL R73, R73, 0.25 ;  /* 0x3e80000049491820 */ /* 0x000fe20000400000 */
[----:B------:R-:W-:Y:S01]  /*bc50*/  FSEL R35, R35, R190, !P3 ;  /* 0x000000be23237208 */ /* 0x000fe20005800000 */
[----:B------:R-:W-:Y:S01]  /*bc60*/  @P1 FMUL R55, R55, 0.25 ;  /* 0x3e80000037371820 */ /* 0x000fe20000400000 */
[----:B------:R-:W-:Y:S01]  /*bc70*/  FSEL R33, RZ, -23, P2 ;  /* 0xc1b80000ff217808 */ /* 0x000fe20001000000 */
[----:B------:R-:W-:Y:S01]  /*bc80*/  @P1 FMUL R19, R19, 0.25 ;  /* 0x3e80000013131820 */ /* 0x000fe20000400000 */
[----:B------:R-:W-:Y:S01]  /*bc90*/  LOP3.LUT R41, R9, 0xff800000, RZ, 0xc0, !PT ;  /* 0xff80000009297812 */ /* 0x000fe200078ec0ff */
[----:B------:R-:W-:Y:S01]  /*bca0*/  @P1 FMUL R97, R97, 0.25 ;  /* 0x3e80000061611820 */ /* 0x000fe20000400000 */
[----:B------:R-:W-:Y:S01]  /*bcb0*/  FSETP.GT.AND P2, PT, |R190|, 8.50705917302346158658e+37, PT ;  /* 0x7e800000be00780b */ /* 0x000fe20003f44200 */
        /* <DEDUP_REMOVED lines=9> */
[----:B------:R-:W-:Y:S01]  /*bd50*/  IADD3 R9, PT, PT, R35, -0x3f3504f3, RZ ;  /* 0xc0cafb0d23097810 */ /* 0x000fe20007ffe0ff */
[----:B------:R-:W-:Y:S01]  /*bd60*/  @!P5 FMUL R63, R63, 16777216 ;  /* 0x4b8000003f3fd820 */ /* 0x000fe20000400000 */
        /* <DEDUP_REMOVED lines=15> */
[----:B------:R-:W-:Y:S01]  /*be60*/  FSETP.GEU.AND P1, PT, |R190|, 1.175494350822287508e-38, PT ;  /* 0x00800000be00780b */ /* 0x000fe20003f2e200 */
[----:B------:R-:W-:Y:S01]  /*be70*/  FMUL R79, R11, R20 ;  /* 0x000000140b4f7220 */ /* 0x000fe20000400000 */
[----:B------:R-:W-:Y:S01]  /*be80*/  LOP3.LUT R40, R9, 0xff800000, RZ, 0xc0, !PT ;  /* 0xff80000009287812 */ /* 0x000fe200078ec0ff */
[----:B------:R-:W-:Y:S01]  /*be90*/  FMUL R20, R11, R42 ;  /* 0x0000002a0b147220 */ /* 0x000fe20000400000 */
[----:B------:R-:W-:Y:S01]  /*bea0*/  MOV R121, R53 ;  /* 0x0000003500797202 */ /* 0x000fe20000000f00 */
[----:B------:R-:W-:Y:S01]  /*beb0*/  IMAD R82, R7, 0x8, R70 ;  /* 0x0000000807527824 */ /* 0x000fe200078e0246 */
[----:B------:R-:W-:Y:S01]  /*bec0*/  MOV R115, R84 ;  /* 0x0000005400737202 */ /* 0x000fe20000000f00 */
[----:B------:R-:W-:-:S02]  /*bed0*/  IMAD.MOV.U32 R65, RZ, RZ, R61 ;  /* 0x000000ffff417224 */ /* 0x000fc400078e003d */
[C---:B------:R-:W-:Y:S01]  /*bee0*/  FMUL R84, R11.reuse, R44 ;  /* 0x0000002c0b547220 */ /* 0x040fe20000400000 */
[----:B------:R-:W-:Y:S02]  /*bef0*/  IMAD.MOV.U32 R45, RZ, RZ, R69 ;  /* 0x000000ffff2d7224 */ /* 0x000fe400078e0045 */
[C---:B-1----:R-:W-:Y:S01]  /*bf00*/  FMUL R42, R8.reuse, R71 ;  /* 0x00000047082a7220 */ /* 0x042fe20000400000 */
        /* <DEDUP_REMOVED lines=27> */
[----:B------:R-:W-:Y:S01]  /*c0c0*/  FSEL R8, RZ, -23, P3 ;  /* 0xc1b80000ff087808 */ /* 0x000fe20001800000 */
[----:B------:R-:W-:Y:S01]  /*c0d0*/  VIADD R11, R50, 0xc0cafb0d ;  /* 0xc0cafb0d320b7836 */ /* 0x000fe20000000000 */
[----:B------:R-:W-:Y:S01]  /*c0e0*/  I2FP.F32.S32 R9, R40 ;  /* 0x0000002800097245 */ /* 0x000fe20000201400 */
[----:B------:R-:W-:Y:S01]  /*c0f0*/  @P2 FMUL R190, R190, 0.25 ;  /* 0x3e800000bebe2820 */ /* 0x000fe20000400000 */
[----:B------:R-:W-:Y:S01]  /*c100*/  LEA R88, R7, R82, 0x3 ;  /* 0x0000005207587211 */ /* 0x000fe200078e18ff */
[----:B------:R-:W-:Y:S01]  /*c110*/  @P2 FMUL R39, R39, 0.25 ;  /* 0x3e80000027272820 */ /* 0x000fe20000400000 */
[----:B------:R-:W-:Y:S01]  /*c120*/  I2FP.F32.S32 R10, R41 ;  /* 0x00000029000a7245 */ /* 0x000fe20000201400 */
[----:B------:R-:W-:Y:S01]  /*c130*/  FFMA.FTZ R116, R9, 1.1920928955078125e-07, R8 ;  /* 0x3400000009747823 */ /* 0x000fe20000010008 */
[----:B------:R-:W-:Y:S01]  /*c140*/  LOP3.LUT R43, R11, 0xff800000, RZ, 0xc0, !PT ;  /* 0xff8000000b2b7812 */ /* 0x000fe200078ec0ff */
[----:B------:R-:W-:Y:S01]  /*c150*/  @!P1 FMUL R190, R190, 16777216 ;  /* 0x4b800000bebe9820 */ /* 0x000fe20000400000 */
[----:B------:R-:W-:Y:S01]  /*c160*/  F2FP.BF16.F32.PACK_AB R8, R84, R91 ;  /* 0x0000005b5408723e */ /* 0x000fe200000010ff */
[----:B------:R-:W-:-:S02]  /*c170*/  IMAD R84, R7, 0x8, R88 ;  /* 0x0000000807547824 */ /* 0x000fc400078e0258 */
[----:B------:R-:W-:Y:S01]  /*c180*/  FFMA.FTZ R33, R10, 1.1920928955078125e-07, R33 ;  /* 0x340000000a217823 */ /* 0x000fe20000010021 */
[----:B------:R-:W-:Y:S01]  /*c190*/  FSEL R10, RZ, -23, P4 ;  /* 0xc1b80000ff0a7808 */ /* 0x000fe20002000000 */
[----:B------:R-:W0:Y:S01]  /*c1a0*/  MUFU.RCP R12, R190 ;  /* 0x000000be000c7308 */ /* 0x000e220000001000 */
[----:B------:R-:W-:Y:S01]  /*c1b0*/  I2FP.F32.S32 R11, R43 ;  /* 0x0000002b000b7245 */ /* 0x000fe20000201400 */
[----:B------:R-:W-:Y:S01]  /*c1c0*/  @P2 FMUL R115, R115, 0.25 ;  /* 0x3e80000073732820 */ /* 0x000fe20000400000 */
[----:B------:R-:W-:Y:S01]  /*c1d0*/  F2FP.BF16.F32.PACK_AB R25, R25, R86 ;  /* 0x000000561919723e */ /* 0x000fe200000010ff */
[----:B------:R-:W-:Y:S01]  /*c1e0*/  @P2 FMUL R123, R123, 0.25 ;  /* 0x3e8000007b7b2820 */ /* 0x000fe20000400000 */
[----:B------:R-:W-:Y:S01]  /*c1f0*/  LEA R86, R7, R84, 0x3 ;  /* 0x0000005407567211 */ /* 0x000fe200078e18ff */
[----:B------:R-:W-:Y:S01]  /*c200*/  FFMA.FTZ R117, R11, 1.1920928955078125e-07, R10 ;  /* 0x340000000b757823 */ /* 0x000fe2000001000a */
[----:B------:R-:W-:Y:S01]  /*c210*/  F2FP.BF16.F32.PACK_AB R10, R75, R90 ;  /* 0x0000005a4b0a723e */ /* 0x000fe200000010ff */
[----:B------:R-:W-:Y:S01]  /*c220*/  @P2 FMUL R108, R108, 0.25 ;  /* 0x3e8000006c6c2820 */ /* 0x000fe20000400000 */
[----:B------:R-:W-:Y:S01]  /*c230*/  F2FP.BF16.F32.PACK_AB R23, R23, R96 ;  /* 0x000000601717723e */ /* 0x000fe200000010ff */
[----:B------:R-:W-:-:S02]  /*c240*/  IMAD R90, R7, 0x8, R86 ;  /* 0x00000008075a7824 */ /* 0x000fc400078e0256 */
[----:B------:R-:W-:Y:S01]  /*c250*/  @!P1 FMUL R39, R39, 16777216 ;  /* 0x4b80000027279820 */ /* 0x000fe20000400000 */
[----:B------:R-:W-:Y:S01]  /*c260*/  @P2 FMUL R113, R113, 0.25 ;  /* 0x3e80000071712820 */ /* 0x000fe20000400000 */
[----:B------:R-:W-:Y:S01]  /*c270*/  @P2 FMUL R121, R121, 0.25 ;  /* 0x3e80000079792820 */ /* 0x000fe20000400000 */
[----:B------:R-:W-:Y:S01]  /*c280*/  @!P1 FMUL R115, R115, 16777216 ;  /* 0x4b80000073739820 */ /* 0x000fe20000400000 */
[----:B------:R-:W-:Y:S01]  /*c290*/  LEA R96, R7, R90, 0x3 ;  /* 0x0000005a07607211 */ /* 0x000fe200078e18ff */
[----:B------:R-:W-:Y:S01]  /*c2a0*/  @!P1 FMUL R123, R123, 16777216 ;  /* 0x4b8000007b7b9820 */ /* 0x000fe20000400000 */
[----:B------:R-:W-:Y:S01]  /*c2b0*/  F2FP.BF16.F32.PACK_AB R11, R13, R102 ;  /* 0x000000660d0b723e */ /* 0x000fe200000010ff */
[----:B------:R-:W-:Y:S01]  /*c2c0*/  @P2 FMUL R57, R57, 0.25 ;  /* 0x3e80000039392820 */ /* 0x000fe20000400000 */
[----:B------:R-:W-:Y:S01]  /*c2d0*/  @P2 FMUL R65, R65, 0.25 ;  /* 0x3e80000041412820 */ /* 0x000fe20000400000 */
[----:B------:R-:W-:Y:S02]  /*c2e0*/  IMAD R102, R7, 0x8, R96 ;  /* 0x0000000807667824 */ /* 0x000fe400078e0260 */
[----:B------:R-:W-:Y:S01]  /*c2f0*/  @!P1 FMUL R108, R108, 16777216 ;  /* 0x4b8000006c6c9820 */ /* 0x000fe20000400000 */
[C---:B0-----:R-:W-:Y:S01]  /*c300*/  FMUL R19, R12.reuse, R39 ;  /* 0x000000270c137220 */ /* 0x041fe20000400000 */
[----:B------:R-:W-:Y:S01]  /*c310*/  @P2 FMUL R101, R101, 0.25 ;  /* 0x3e80000065652820 */ /* 0x000fe20000400000 */
[----:B------:R-:W-:Y:S01]  /*c320*/  @P2 FMUL R109, R109, 0.25 ;  /* 0x3e8000006d6d2820 */ /* 0x000fe20000400000 */
[----:B------:R-:W-:Y:S01]  /*c330*/  @!P1 FMUL R113, R113, 16777216 ;  /* 0x4b80000071719820 */ /* 0x000fe20000400000 */
[----:B------:R-:W-:Y:S01]  /*c340*/  @!P1 FMUL R121, R121, 16777216 ;  /* 0x4b80000079799820 */ /* 0x000fe20000400000 */
[C---:B------:R-:W-:Y:S01]  /*c350*/  FMUL R39, R12.reuse, R115 ;  /* 0x000000730c277220 */ /* 0x040fe20000400000 */
[C---:B------:R-:W-:Y:S01]  /*c360*/  FMUL R106, R12.reuse, R123 ;  /* 0x0000007b0c6a7220 */ /* 0x040fe20000400000 */
[----:B------:R-:W-:Y:S01]  /*c370*/  F2FP.BF16.F32.PACK_AB R27, R27, R14 ;  /* 0x0000000e1b1b723e */ /* 0x000fe200000010ff */
[----:B------:R-:W-:Y:S01]  /*c380*/  @!P1 FMUL R57, R57, 16777216 ;  /* 0x4b80000039399820 */ /* 0x000fe20000400000 */
[----:B------:R-:W-:Y:S01]  /*c390*/  F2FP.BF16.F32.PACK_AB R14, R17, R104 ;  /* 0x00000068110e723e */ /* 0x000fe200000010ff */
[----:B------:R-:W-:Y:S01]  /*c3a0*/  @!P1 FMUL R65, R65, 16777216 ;  /* 0x4b80000041419820 */ /* 0x000fe20000400000 */
[----:B------:R-:W-:Y:S01]  /*c3b0*/  LEA R104, R7, R102, 0x3 ;  /* 0x0000006607687211 */ /* 0x000fe200078e18ff */
[----:B------:R-:W-:Y:S01]  /*c3c0*/  FMUL R112, R12, R108 ;  /* 0x0000006c0c707220 */ /* 0x000fe20000400000 */
[----:B------:R-:W-:Y:S01]  /*c3d0*/  F2FP.BF16.F32.PACK_AB R20, R20, R89 ;  /* 0x000000591414723e */ /* 0x000fe200000010ff */
[----:B------:R-:W-:Y:S01]  /*c3e0*/  @P2 FMUL R67, R67, 0.25 ;  /* 0x3e80000043432820 */ /* 0x000fe20000400000 */
[----:B------:R-:W-:Y:S01]  /*c3f0*/  F2FP.BF16.F32.PACK_AB R21, R21, R128 ;  /* 0x000000801515723e */ /* 0x000fe200000010ff */
[----:B------:R-:W-:Y:S01]  /*c400*/  @!P1 FMUL R101, R101, 16777216 ;  /* 0x4b80000065659820 */ /* 0x000fe20000400000 */
[----:B------:R-:W-:Y:S01]  /*c410*/  F2FP.BF16.F32.PACK_AB R22, R22, R79 ;  /* 0x0000004f1616723e */ /* 0x000fe200000010ff */
[----:B------:R-:W-:Y:S01]  /*c420*/  BAR.SYNC.DEFER_BLOCKING 0x0 ;  /* 0x0000000000007b1d */ /* 0x000fe20000010000 */
[----:B------:R-:W-:Y:S01]  /*c430*/  @!P1 FMUL R109, R109, 16777216 ;  /* 0x4b8000006d6d9820 */ /* 0x000fe20000400000 */
[C---:B------:R-:W-:Y:S01]  /*c440*/  FMUL R73, R12.reuse, R113 ;  /* 0x000000710c497220 */ /* 0x040fe20000400000 */
[----:B------:R-:W-:Y:S01]  /*c450*/  FMUL R108, R12, R121 ;  /* 0x000000790c6c7220 */ /* 0x000fe20000400000 */
[----:B------:R-:W-:-:S02]  /*c460*/  IMAD.IADD R17, R29, 0x1, -R16 ;  /* 0x000000011d117824 */ /* 0x000fc400078e0a10 */
[----:B------:R-:W-:Y:S01]  /*c470*/  @P2 FMUL R103, R103, 0.25 ;  /* 0x3e80000067672820 */ /* 0x000fe20000400000 */
[----:B------:R-:W-:Y:S01]  /*c480*/  F2FP.BF16.F32.PACK_AB R16, R39, R106 ;  /* 0x0000006a2710723e */ /* 0x000fe200000010ff */
[C---:B------:R-:W-:Y:S01]  /*c490*/  FMUL R46, R12.reuse, R57 ;  /* 0x000000390c2e7220 */ /* 0x040fe20000400000 */
[----:B------:R-:W-:Y:S01]  /*c4a0*/  LEA R106, R7, R104, 0x3 ;  /* 0x00000068076a7211 */ /* 0x000fe200078e18ff */
[C---:B------:R-:W-:Y:S01]  /*c4b0*/  FMUL R57, R12.reuse, R65 ;  /* 0x000000410c397220 */ /* 0x040fe20000400000 */
[----:B------:R-:W-:Y:S01]  /*c4c0*/  @!P1 FMUL R67, R67, 16777216 ;  /* 0x4b80000043439820 */ /* 0x000fe20000400000 */
[C---:B------:R-:W-:Y:S01]  /*c4d0*/  FMUL R65, R12.reuse, R101 ;  /* 0x000000650c417220 */ /* 0x040fe20000400000 */
[C---:B------:R-:W-:Y:S01]  /*c4e0*/  FMUL R110, R12.reuse, R109 ;  /* 0x0000006d0c6e7220 */ /* 0x040fe20000400000 */
[----:B------:R-:W-:Y:S01]  /*c4f0*/  @!P1 FMUL R103, R103, 16777216 ;  /* 0x4b80000067679820 */ /* 0x000fe20000400000 */
[----:B------:R-:W-:Y:S01]  /*c500*/  FMUL R18, R12, R67 ;  /* 0x000000430c127220 */ /* 0x000fe20000400000 */
[----:B------:R-:W-:Y:S01]  /*c510*/  F2FP.BF16.F32.PACK_AB R9, R83, R130 ;  /* 0x000000825309723e */ /* 0x000fe200000010ff */
[----:B------:R-:W-:-:S02]  /*c520*/  IMAD.MOV.U32 R128, RZ, RZ, 0x3dc6b27f ;  /* 0x3dc6b27fff807424 */ /* 0x000fc400078e00ff */
[----:B------:R-:W-:Y:S01]  /*c530*/  FMUL R67, R12, R103 ;  /* 0x000000670c437220 */ /* 0x000fe20000400000 */
[----:B------:R-:W-:Y:S01]  /*c540*/  FADD R39, R17, -1 ;  /* 0xbf80000011277421 */ /* 0x000fe20000000000 */
[----:B------:R-:W-:Y:S01]  /*c550*/  @P2 FMUL R59, R59, 0.25 ;  /* 0x3e8000003b3b2820 */ /* 0x000fe20000400000 */
[----:B------:R-:W-:Y:S01]  /*c560*/  @P2 FMUL R95, R95, 0.25 ;  /* 0x3e8000005f5f2820 */ /* 0x000fe20000400000 */
[----:B------:R-:W-:Y:S01]  /*c570*/  F2FP.BF16.F32.PACK_AB R15, R15, R114 ;  /* 0x000000720f0f723e */ /* 0x000fe200000010ff */
[----:B------:R-:W-:Y:S01]  /*c580*/  @P2 FMUL R45, R45, 0.25 ;  /* 0x3e8000002d2d2820 */ /* 0x000fe20000400000 */
[----:B------:R-:W-:Y:S01]  /*c590*/  F2FP.BF16.F32.PACK_AB R17, R67, R112 ;  /* 0x000000704311723e */ /* 0x000fe200000010ff */
[----:B------:R0:W-:Y:S01]  /*c5a0*/  STS.128 [R37+0x200], R20 ;  /* 0x0002001425007388 */ /* 0x0001e20000000c00 */
[----:B------:R-:W-:Y:S01]  /*c5b0*/  @!P1 FMUL R59, R59, 16777216 ;  /* 0x4b8000003b3b9820 */ /* 0x000fe20000400000 */
[----:B------:R-:W-:Y:S01]  /*c5c0*/  F2FP.BF16.F32.PACK_AB R24, R24, R87 ;  /* 0x000000571818723e */ /* 0x000fe200000010ff */
[----:B------:R-:W-:Y:S01]  /*c5d0*/  @!P1 FMUL R95, R95, 16777216 ;  /* 0x4b8000005f5f9820 */ /* 0x000fe20000400000 */
[----:B------:R1:W-:Y:S01]  /*c5e0*/  STS.128 [R37], R8 ;  /* 0x0000000825007388 */ /* 0x0003e20000000c00 */
[----:B------:R-:W-:Y:S01]  /*c5f0*/  F2FP.BF16.F32.PACK_AB R26, R26, R77 ;  /* 0x0000004d1a1a723e */ /* 0x000fe200000010ff */
[C---:B------:R-:W-:Y:S01]  /*c600*/  FMUL R92, R12.reuse, R59 ;  /* 0x0000003b0c5c7220 */ /* 0x040fe20000400000 */
[----:B------:R-:W-:Y:S01]  /*c610*/  F2FP.BF16.F32.PACK_AB R13, R81, R118 ;  /* 0x00000076510d723e */ /* 0x000fe200000010ff */
[----:B------:R-:W-:Y:S01]  /*c620*/  FMUL R59, R12, R95 ;  /* 0x0000005f0c3b7220 */ /* 0x000fe20000400000 */
[----:B------:R-:W-:Y:S01]  /*c630*/  @P2 FMUL R93, R93, 0.25 ;  /* 0x3e8000005d5d2820 */ /* 0x000fe20000400000 */
[----:B------:R2:W-:Y:S01]  /*c640*/  STS.128 [R37+0x80], R24 ;  /* 0x0000801825007388 */ /* 0x0005e20000000c00 */
[----:B------:R-:W-:Y:S01]  /*c650*/  F2FP.BF16.F32.PACK_AB R19, R19, R92 ;  /* 0x0000005c1313723e */ /* 0x000fe200000010ff */
[----:B------:R-:W-:Y:S01]  /*c660*/  @!P1 FMUL R45, R45, 16777216 ;  /* 0x4b8000002d2d9820 */ /* 0x000fe20000400000 */
[----:B------:R-:W-:Y:S01]  /*c670*/  F2FP.BF16.F32.PACK_AB R18, R18, R59 ;  /* 0x0000003b1212723e */ /* 0x000fe200000010ff */
[----:B------:R-:W-:Y:S01]  /*c680*/  @!P1 FMUL R93, R93, 16777216 ;  /* 0x4b8000005d5d9820 */ /* 0x000fe20000400000 */
[----:B------:R-:W-:Y:S01]  /*c690*/  IADD3 R41, PT, PT, R6, -R41, RZ ;  /* 0x8000002906297210 */ /* 0x000fe20007ffe0ff */
[C---:B------:R-:W-:Y:S01]  /*c6a0*/  FMUL R45, R12.reuse, R45 ;  /* 0x0000002d0c2d7220 */ /* 0x040fe20000400000 */
[----:B0-----:R-:W-:Y:S01]  /*c6b0*/  F2FP.BF16.F32.PACK_AB R20, R73, R108 ;  /* 0x0000006c4914723e */ /* 0x001fe200000010ff */
[----:B------:R-:W-:Y:S01]  /*c6c0*/  FMUL R100, R12, R93 ;  /* 0x0000005d0c647220 */ /* 0x000fe20000400000 */
[----:B------:R-:W-:Y:S01]  /*c6d0*/  LEA R108, R7, R106, 0x3 ;  /* 0x0000006a076c7211 */ /* 0x000fe200078e18ff */
[----:B-1----:R-:W-:Y:S01]  /*c6e0*/  FFMA.FTZ R8, R39, R128, -0.16845393180847167969 ;  /* 0xbe2c7f3027087423 */ /* 0x002fe20000010080 */
[----:B------:R-:W-:Y:S01]  /*c6f0*/  F2FP.BF16.F32.PACK_AB R21, R65, R110 ;  /* 0x0000006e4115723e */ /* 0x000fe200000010ff */
[----:B------:R0:W-:Y:S01]  /*c700*/  STS.128 [R37+0x100], R16 ;  /* 0x0001001025007388 */ /* 0x0001e20000000c00 */
[----:B------:R-:W-:Y:S01]  /*c710*/  LEA R110, R7, R108, 0x3 ;  /* 0x0000006c076e7211 */ /* 0x000fe200078e18ff */
[----:B------:R-:W-:Y:S01]  /*c720*/  FFMA.FTZ R8, R39, R8, 0.1716887056827545166 ;  /* 0x3e2fcf2a27087423 */ /* 0x000fe20000010008 */
[----:B------:R-:W-:Y:S01]  /*c730*/  F2FP.BF16.F32.PACK_AB R22, R57, R100 ;  /* 0x000000643916723e */ /* 0x000fe200000010ff */
[----:B------:R-:W-:Y:S01]  /*c740*/  FADD R41, R41, -1 ;  /* 0xbf80000029297421 */ /* 0x000fe20000000000 */
[----:B--2---:R-:W-:Y:S01]  /*c750*/  F2FP.BF16.F32.PACK_AB R24, R71, R126 ;  /* 0x0000007e4718723e */ /* 0x004fe200000010ff */
[----:B------:R-:W-:-:S02]  /*c760*/  IMAD R112, R7, 0x8, R110 ;  /* 0x0000000807707824 */ /* 0x000fc400078e026e */
[----:B------:R-:W-:Y:S01]  /*c770*/  FFMA.FTZ R8, R39, R8, -0.17900948226451873779 ;  /* 0xbe374e4327087423 */ /* 0x000fe20000010008 */
[----:B------:R-:W-:Y:S01]  /*c780*/  F2FP.BF16.F32.PACK_AB R23, R45, R46 ;  /* 0x0000002e2d17723e */ /* 0x000fe200000010ff */
[----:B------:R-:W-:Y:S01]  /*c790*/  IMAD.IADD R43, R50, 0x1, -R43 ;  /* 0x00000001322b7824 */ /* 0x000fe200078e0a2b */
[----:B------:R-:W-:Y:S01]  /*c7a0*/  F2FP.BF16.F32.PACK_AB R12, R85, R132 ;  /* 0x00000084550c723e */ /* 0x000fe200000010ff */
[----:B------:R-:W-:Y:S01]  /*c7b0*/  FFMA.FTZ R8, R39, R8, 0.20512372255325317383 ;  /* 0x3e520bf427087423 */ /* 0x000fe20000010008 */
[----:B------:R-:W-:Y:S01]  /*c7c0*/  LEA R114, R7, R112, 0x3 ;  /* 0x0000007007727211 */ /* 0x000fe200078e18ff */
[----:B------:R-:W-:Y:S01]  /*c7d0*/  STS.128 [R37+0x300], R20 ;  /* 0x0003001425007388 */ /* 0x000fe20000000c00 */
[----:B------:R-:W-:Y:S01]  /*c7e0*/  F2FP.BF16.F32.PACK_AB R25, R63, R122 ;  /* 0x0000007a3f19723e */ /* 0x000fe200000010ff */
[----:B------:R-:W-:Y:S01]  /*c7f0*/  FFMA.FTZ R10, R39, R8, -0.24046532809734344482 ;  /* 0xbe763c8b270a7423 */ /* 0x000fe20000010008 */
[----:B------:R-:W-:Y:S01]  /*c800*/  LEA R118, R7, R114, 0x3 ;  /* 0x0000007207767211 */ /* 0x000fe200078e18ff */
[----:B------:R1:W-:Y:S01]  /*c810*/  STS.128 [R37+0x280], R12 ;  /* 0x0002800c25007388 */ /* 0x0003e20000000c00 */
[----:B------:R-:W-:Y:S01]  /*c820*/  F2FP.BF16.F32.PACK_AB R8, R69, R124 ;  /* 0x0000007c4508723e */ /* 0x000fe200000010ff */
[----:B------:R-:W-:Y:S01]  /*c830*/  FFMA.FTZ R10, R39, R10, 0.28857114911079406738 ;  /* 0x3e93bf99270a7423 */ /* 0x000fe2000001000a */
[----:B------:R-:W-:Y:S01]  /*c840*/  F2FP.BF16.F32.PACK_AB R26, R55, R98 ;  /* 0x00000062371a723e */ /* 0x000fe200000010ff */
[----:B------:R-:W-:Y:S01]  /*c850*/  IMAD R126, R7, 0x8, R118 ;  /* 0x00000008077e7824 */ /* 0x000fe200078e0276 */
[----:B------:R-:W-:Y:S01]  /*c860*/  F2FP.BF16.F32.PACK_AB R27, R44, R51 ;  /* 0x000000332c1b723e */ /* 0x000fe200000010ff */
[----:B------:R-:W-:Y:S01]  /*c870*/  FFMA.FTZ R10, R39, R10, -0.36067417263984680176 ;  /* 0xbeb8aa49270a7423 */ /* 0x000fe2000001000a */
[----:B------:R-:W-:Y:S01]  /*c880*/  F2FP.BF16.F32.PACK_AB R9, R61, R120 ;  /* 0x000000783d09723e */ /* 0x000fe200000010ff */
[----:B------:R-:W-:Y:S01]  /*c890*/  FADD R43, R43, -1 ;  /* 0xbf8000002b2b7421 */ /* 0x000fe20000000000 */
[C---:B------:R-:W-:Y:S01]  /*c8a0*/  LEA R124, R7.reuse, R126, 0x3 ;  /* 0x0000007e077c7211 */ /* 0x040fe200078e18ff */
[----:B------:R2:W-:Y:S01]  /*c8b0*/  STS.128 [R37+0x180], R24 ;  /* 0x0001801825007388 */ /* 0x0005e20000000c00 */
[----:B------:R-:W-:Y:S01]  /*c8c0*/  F2FP.BF16.F32.PACK_AB R11, R42, R47 ;  /* 0x0000002f2a0b723e */ /* 0x000fe200000010ff */
[----:B------:R-:W3:Y:S01]  /*c8d0*/  LDCU.64 UR4, c[0x0][0x3e0] ;  /* 0x00007c00ff0477ac */ /* 0x000ee20008000a00 */
[----:B0-----:R-:W-:Y:S01]  /*c8e0*/  LEA R16, R7, R124, 0x3 ;  /* 0x0000007c07107211 */ /* 0x001fe200078e18ff */
[----:B------:R-:W0:Y:S01]  /*c8f0*/  S2R R177, SR_CTAID.X ;  /* 0x0000000000b17919 */ /* 0x000e220000002500 */
[----:B------:R-:W-:Y:S01]  /*c900*/  IADD3 R40, PT, PT, R35, -R40, RZ ;  /* 0x8000002823287210 */ /* 0x000fe20007ffe0ff */
[----:B-1----:R-:W-:Y:S01]  /*c910*/  FFMA.FTZ R12, R39, R10, 0.48089820146560668945 ;  /* 0x3ef6384a270c7423 */ /* 0x002fe2000001000a */
[----:B------:R-:W-:Y:S01]  /*c920*/  F2FP.BF16.F32.PACK_AB R10, R53, R94 ;  /* 0x0000005e350a723e */ /* 0x000fe200000010ff */
[----:B------:R-:W-:-:S02]  /*c930*/  IMAD R18, R7, 0x8, R16 ;  /* 0x0000000807127824 */ /* 0x000fc400078e0210 */
[C---:B------:R-:W-:Y:S01]  /*c940*/  FFMA.FTZ R14, R41.reuse, R128, -0.16845393180847167969 ;  /* 0xbe2c7f30290e7423 */ /* 0x040fe20000010080 */
[----:B------:R-:W-:Y:S01]  /*c950*/  FADD R40, R40, -1 ;  /* 0xbf80000028287421 */ /* 0x000fe20000000000 */
[----:B------:R-:W1:Y:S01]  /*c960*/  S2R R179, SR_TID.X ;  /* 0x0000000000b37919 */ /* 0x000e620000002100 */
[----:B------:R-:W-:Y:S01]  /*c970*/  ISETP.GE.U32.AND P6, PT, R6, 0x7f800000, PT ;  /* 0x7f8000000600780c */ /* 0x000fe20003fc6070 */
[----:B------:R-:W-:Y:S01]  /*c980*/  FFMA.FTZ R14, R41, R14, 0.1716887056827545166 ;  /* 0x3e2fcf2a290e7423 */ /* 0x000fe2000001000e */
[----:B------:R-:W-:Y:S01]  /*c990*/  LEA R20, R7, R18, 0x3 ;  /* 0x0000001207147211 */ /* 0x000fe200078e18ff */
[----:B------:R4:W-:Y:S01]  /*c9a0*/  STS.128 [R37+0x380], R8 ;  /* 0x0003800825007388 */ /* 0x0009e20000000c00 */
[----:B------:R-:W-:Y:S01]  /*c9b0*/  ISETP.GE.U32.AND P4, PT, R35, 0x7f800000, PT ;  /* 0x7f8000002300780c */ /* 0x000fe20003f86070 */
[----:B------:R-:W-:Y:S01]  /*c9c0*/  FFMA.FTZ R14, R41, R14, -0.17900948226451873779 ;  /* 0xbe374e43290e7423 */ /* 0x000fe2000001000e */
[----:B------:R-:W-:Y:S01]  /*c9d0*/  ISETP.GE.U32.AND P5, PT, R50, 0x7f800000, PT ;  /* 0x7f8000003200780c */ /* 0x000fe20003fa6070 */
[----:B------:R-:W-:Y:S01]  /*c9e0*/  IMAD R22, R7, 0x8, R20 ;  /* 0x0000000807167824 */ /* 0x000fe200078e0214 */
[----:B------:R-:W-:Y:S01]  /*c9f0*/  FSETP.NEU.AND P2, PT, R6, RZ, PT ;  /* 0x000000ff0600720b */ /* 0x000fe20003f4d000 */
[----:B------:R-:W-:Y:S01]  /*ca00*/  FFMA.FTZ R14, R41, R14, 0.20512372255325317383 ;  /* 0x3e520bf4290e7423 */ /* 0x000fe2000001000e */
[----:B---3--:R-:W-:Y:S01]  /*ca10*/  UIMAD UR4, UR7, UR4, URZ ;  /* 0x00000004070472a4 */ /* 0x008fe2000f8e02ff */
[----:B------:R-:W-:Y:S01]  /*ca20*/  FFMA.FTZ R12, R39, R12, -0.72134751081466674805 ;  /* 0xbf38aa3b270c7423 */ /* 0x000fe2000001000c */
[----:B------:R-:W-:Y:S01]  /*ca30*/  LEA R134, R7, R22, 0x3 ;  /* 0x0000001607867211 */ /* 0x000fe200078e18ff */
[----:B------:R-:W-:Y:S01]  /*ca40*/  FFMA.FTZ R14, R41, R14, -0.24046532809734344482 ;  /* 0xbe763c8b290e7423 */ /* 0x000fe2000001000e */
[----:B------:R-:W-:Y:S01]  /*ca50*/  USHF.L.U32 UR8, UR4, 0x1, URZ ;  /* 0x0000000104087899 */ /* 0x000fe200080006ff */
[----:B------:R-:W-:Y:S01]  /*ca60*/  FMUL R12, R39, R12 ;  /* 0x0000000c270c7220 */ /* 0x000fe20000400000 */
[----:B--2---:R-:W-:Y:S01]  /*ca70*/  LEA R24, R7, R134, 0x3 ;  /* 0x0000008607187211 */ /* 0x004fe200078e18ff */
[----:B------:R-:W-:Y:S01]  /*ca80*/  FFMA.FTZ R14, R41, R14, 0.28857114911079406738 ;  /* 0x3e93bf99290e7423 */ /* 0x000fe2000001000e */
[----:B------:R-:W-:Y:S01]  /*ca90*/  ISETP.GE.U32.AND P1, PT, R29, 0x7f800000, PT ;  /* 0x7f8000001d00780c */ /* 0x000fe20003f26070 */
[C---:B----4-:R-:W-:Y:S01]  /*caa0*/  FFMA.FTZ R9, R40.reuse, R128, -0.16845393180847167969 ;  /* 0xbe2c7f3028097423 */ /* 0x050fe20000010080 */
[----:B------:R-:W-:Y:S01]  /*cab0*/  LEA R10, R7, R24, 0x3 ;  /* 0x00000018070a7211 */ /* 0x000fe200078e18ff */
[----:B------:R-:W-:Y:S01]  /*cac0*/  FFMA.FTZ R8, R43, R128, -0.16845393180847167969 ;  /* 0xbe2c7f302b087423 */ /* 0x000fe20000010080 */
[----:B------:R-:W-:Y:S01]  /*cad0*/  FFMA.FTZ R14, R41, R14, -0.36067417263984680176 ;  /* 0xbeb8aa49290e7423 */ /* 0x000fe2000001000e */
[----:B------:R-:W-:Y:S01]  /*cae0*/  FFMA.FTZ R9, R40, R9, 0.1716887056827545166 ;  /* 0x3e2fcf2a28097423 */ /* 0x000fe20000010009 */
[----:B0-----:R-:W-:Y:S01]  /*caf0*/  SHF.L.U32 R177, R177, 0x5, RZ ;  /* 0x00000005b1b17819 */ /* 0x001fe200000006ff */
[----:B------:R-:W-:-:S02]  /*cb00*/  IMAD R26, R7, 0x8, R10 ;  /* 0x00000008071a7824 */ /* 0x000fc400078e020a */
[----:B------:R-:W-:Y:S01]  /*cb10*/  FFMA.FTZ R8, R43, R8, 0.1716887056827545166 ;  /* 0x3e2fcf2a2b087423 */ /* 0x000fe20000010008 */
[C---:B------:R-:W-:Y:S01]  /*cb20*/  FFMA.FTZ R9, R40.reuse, R9, -0.17900948226451873779 ;  /* 0xbe374e4328097423 */ /* 0x040fe20000010009 */
[----:B------:R-:W-:Y:S01]  /*cb30*/  FFMA.FTZ R14, R41, R14, 0.48089820146560668945 ;  /* 0x3ef6384a290e7423 */ /* 0x000fe2000001000e */
[----:B------:R-:W-:Y:S01]  /*cb40*/  @P5 MOV R11, 0x7f800000 ;  /* 0x7f800000000b5802 */ /* 0x000fe20000000f00 */
[----:B------:R-:W-:Y:S01]  /*cb50*/  FFMA.FTZ R8, R43, R8, -0.17900948226451873779 ;  /* 0xbe374e432b087423 */ /* 0x000fe20000010008 */
[----:B------:R-:W-:Y:S01]  /*cb60*/  LEA R142, R7, R26, 0x3 ;  /* 0x0000001a078e7211 */ /* 0x000fe200078e18ff */
[C---:B------:R-:W-:Y:S01]  /*cb70*/  FFMA.FTZ R9, R40.reuse, R9, 0.20512372255325317383 ;  /* 0x3e520bf428097423 */ /* 0x040fe20000010009 */
[----:B------:R-:W-:Y:S01]  /*cb80*/  FFMA.FTZ R14, R41, R14, -0.72134751081466674805 ;  /* 0xbf38aa3b290e7423 */ /* 0x000fe2000001000e */
[----:B------:R-:W-:Y:S01]  /*cb90*/  FFMA.FTZ R8, R43, R8, 0.20512372255325317383 ;  /* 0x3e520bf42b087423 */ /* 0x000fe20000010008 */
[----:B------:R-:W-:Y:S01]  /*cba0*/  LEA R144, R7, R142, 0x3 ;  /* 0x0000008e07907211 */ /* 0x000fe200078e18ff */
[----:B------:R-:W-:Y:S01]  /*cbb0*/  FFMA.FTZ R9, R40, R9, -0.24046532809734344482 ;  /* 0xbe763c8b28097423 */ /* 0x000fe20000010009 */
[----:B------:R-:W-:Y:S01]  /*cbc0*/  FMUL R14, R41, R14 ;  /* 0x0000000e290e7220 */ /* 0x000fe20000400000 */
[----:B------:R-:W-:Y:S01]  /*cbd0*/  FFMA.FTZ R8, R43, R8, -0.24046532809734344482 ;  /* 0xbe763c8b2b087423 */ /* 0x000fe20000010008 */
[----:B-1----:R-:W-:Y:S01]  /*cbe0*/  LOP3.LUT R177, R177, 0x1f, R179, 0xf8, !PT ;  /* 0x0000001fb1b17812 */ /* 0x002fe200078ef8b3 */
[----:B------:R-:W-:-:S02]  /*cbf0*/  IMAD R146, R7, 0x8, R144 ;  /* 0x0000000807927824 */ /* 0x000fc400078e0290 */
[C---:B------:R-:W-:Y:S01]  /*cc00*/  FFMA.FTZ R9, R40.reuse, R9, 0.28857114911079406738 ;  /* 0x3e93bf9928097423 */ /* 0x040fe20000010009 */
[----:B------:R-:W-:Y:S01]  /*cc10*/  FFMA.FTZ R8, R43, R8, 0.28857114911079406738 ;  /* 0x3e93bf992b087423 */ /* 0x000fe20000010008 */
[----:B------:R-:W-:Y:S01]  /*cc20*/  FMUL R14, R41, R14 ;  /* 0x0000000e290e7220 */ /* 0x000fe20000400000 */
[----:B------:R-:W-:Y:S01]  /*cc30*/  FMUL R12, R39, R12 ;  /* 0x0000000c270c7220 */ /* 0x000fe20000400000 */
[----:B------:R-:W-:Y:S01]  /*cc40*/  LEA R148, R7, R146, 0x3 ;  /* 0x0000009207947211 */ /* 0x000fe200078e18ff */
[C---:B------:R-:W-:Y:S01]  /*cc50*/  FFMA.FTZ R9, R40.reuse, R9, -0.36067417263984680176 ;  /* 0xbeb8aa4928097423 */ /* 0x040fe20000010009 */
[----:B------:R-:W-:Y:S01]  /*cc60*/  FFMA.FTZ R8, R43, R8, -0.36067417263984680176 ;  /* 0xbeb8aa492b087423 */ /* 0x000fe20000010008 */
[----:B------:R-:W-:Y:S01]  /*cc70*/  FFMA.FTZ R14, R41, 1.4426950216293334961, R14 ;  /* 0x3fb8aa3b290e7823 */ /* 0x000fe2000001000e */
[----:B------:R-:W-:Y:S01]  /*cc80*/  LEA R150, R7, R148, 0x3 ;  /* 0x0000009407967211 */ /* 0x000fe200078e18ff */
[----:B------:R-:W-:Y:S01]  /*cc90*/  FFMA.FTZ R9, R40, R9, 0.48089820146560668945 ;  /* 0x3ef6384a28097423 */ /* 0x000fe20000010009 */
[----:B------:R-:W-:Y:S01]  /*cca0*/  FFMA.FTZ R8, R43, R8, 0.48089820146560668945 ;  /* 0x3ef6384a2b087423 */ /* 0x000fe20000010008 */
[----:B------:R-:W-:Y:S01]  /*ccb0*/  FADD R115, R33, R14 ;  /* 0x0000000e21737221 */ /* 0x000fe20000000000 */
[----:B------:R-:W-:Y:S01]  /*ccc0*/  FFMA.FTZ R12, R39, 1.4426950216293334961, R12 ;  /* 0x3fb8aa3b270c7823 */ /* 0x000fe2000001000c */
[----:B------:R-:W-:-:S02]  /*ccd0*/  IMAD R152, R7, 0x8, R150 ;  /* 0x0000000807987824 */ /* 0x000fc400078e0296 */
[C---:B------:R-:W-:Y:S01]  /*cce0*/  FFMA.FTZ R9, R40.reuse, R9, -0.72134751081466674805 ;  /* 0xbf38aa3b28097423 */ /* 0x040fe20000010009 */
[----:B------:R-:W0:Y:S01]  /*ccf0*/  LDC.64 R14, c[0x0][0x398] ;  /* 0x0000e600ff0e7b82 */ /* 0x000e220000000a00 */
[----:B------:R-:W-:Y:S01]  /*cd00*/  FFMA.FTZ R8, R43, R8, -0.72134751081466674805 ;  /* 0xbf38aa3b2b087423 */ /* 0x000fe20000010008 */
[----:B------:R-:W-:Y:S01]  /*cd10*/  FADD R51, R31, R12 ;  /* 0x0000000c1f337221 */ /* 0x000fe20000000000 */
[----:B------:R-:W-:Y:S01]  /*cd20*/  LEA R154, R7, R152, 0x3 ;  /* 0x00000098079a7211 */ /* 0x000fe200078e18ff */
[C---:B------:R-:W-:Y:S01]  /*cd30*/  FMUL R9, R40.reuse, R9 ;  /* 0x0000000928097220 */ /* 0x040fe20000400000 */
[----:B------:R-:W-:Y:S01]  /*cd40*/  FMUL R8, R43, R8 ;  /* 0x000000082b087220 */ /* 0x000fe20000400000 */
[----:B------:R-:W-:Y:S02]  /*cd50*/  @P1 MOV R12, 0x7f800000 ;  /* 0x7f800000000c1802 */ /* 0x000fe40000000f00 */
[----:B------:R-:W-:Y:S01]  /*cd60*/  LEA R156, R7, R154, 0x3 ;  /* 0x0000009a079c7211 */ /* 0x000fe200078e18ff */
[----:B------:R-:W-:Y:S01]  /*cd70*/  FMUL R9, R40, R9 ;  /* 0x0000000928097220 */ /* 0x000fe20000400000 */
[----:B------:R-:W-:Y:S01]  /*cd80*/  FMUL R8, R43, R8 ;  /* 0x000000082b087220 */ /* 0x000fe20000400000 */
[----:B------:R-:W-:Y:S01]  /*cd90*/  @P1 FFMA.FTZ R51, R29, R12, +INF ;  /* 0x7f8000001d331423 */ /* 0x000fe2000001000c */
[----:B------:R-:W-:Y:S01]  /*cda0*/  BAR.SYNC.DEFER_BLOCKING 0x0 ;  /* 0x0000000000007b1d */ /* 0x000fe20000010000 */
[----:B------:R-:W-:-:S02]  /*cdb0*/  IMAD R158, R7, 0x8, R156 ;  /* 0x00000008079e7824 */ /* 0x000fc400078e029c */
[----:B------:R-:W-:Y:S01]  /*cdc0*/  FFMA.FTZ R9, R40, 1.4426950216293334961, R9 ;  /* 0x3fb8aa3b28097823 */ /* 0x000fe20000010009 */
[----:B------:R-:W-:Y:S01]  /*cdd0*/  FFMA.FTZ R8, R43, 1.4426950216293334961, R8 ;  /* 0x3fb8aa3b2b087823 */ /* 0x000fe20000010008 */
[----:B------:R-:W-:Y:S02]  /*cde0*/  FSETP.NEU.AND P3, PT, R29, RZ, PT ;  /* 0x000000ff1d00720b */ /* 0x000fe40003f6d000 */
[----:B------:R-:W-:Y:S01]  /*cdf0*/  LEA R162, R7, R158, 0x3 ;  /* 0x0000009e07a27211 */ /* 0x000fe200078e18ff */
[----:B------:R-:W-:Y:S01]  /*ce00*/  FADD R116, R116, R9 ;  /* 0x0000000974747221 */ /* 0x000fe20000000000 */
[----:B------:R-:W-:Y:S02]  /*ce10*/  @P6 IMAD.MOV.U32 R9, RZ, RZ, 0x7f800000 ;  /* 0x7f800000ff096424 */ /* 0x000fe400078e00ff */
[----:B------:R-:W-:Y:S01]  /*ce20*/  FADD R117, R117, R8 ;  /* 0x0000000875757221 */ /* 0x000fe20000000000 */
[----:B------:R-:W-:Y:S01]  /*ce30*/  LEA R164, R7, R162, 0x3 ;  /* 0x000000a207a47211 */ /* 0x000fe200078e18ff */
[----:B------:R-:W-:-:S02]  /*ce40*/  @P4 IMAD.MOV.U32 R8, RZ, RZ, 0x7f800000 ;  /* 0x7f800000ff084424 */ /* 0x000fc400078e00ff */
[----:B------:R-:W-:Y:S01]  /*ce50*/  @P6 FFMA.FTZ R115, R6, R9, +INF ;  /* 0x7f80000006736423 */ /* 0x000fe20000010009 */
[----:B------:R-:W-:Y:S01]  /*ce60*/  IMAD R6, R177, UR5, RZ ;  /* 0x00000005b1067c24 */ /* 0x000fe2000f8e02ff */
[----:B------:R-:W-:Y:S01]  /*ce70*/  UIMAD.WIDE UR4, UR4, 0x2, URZ ;  /* 0x00000002040478a5 */ /* 0x000fe2000f8e02ff */
[----:B------:R-:W-:Y:S02]  /*ce80*/  IMAD R168, R7, 0x8, R164 ;  /* 0x0000000807a87824 */ /* 0x000fe400078e02a4 */
[----:B------:R-:W-:Y:S01]  /*ce90*/  @P4 FFMA.FTZ R116, R35, R8, +INF ;  /* 0x7f80000023744423 */ /* 0x000fe20000010008 */
[----:B------:R-:W-:Y:S02]  /*cea0*/  IMAD.SHL.U32 R9, R6, 0x2, RZ ;  /* 0x0000000206097824 */ /* 0x000fe400078e00ff */
[----:B------:R-:W-:Y:S01]  /*ceb0*/  @P5 FFMA.FTZ R117, R50, R11, +INF ;  /* 0x7f80000032755423 */ /* 0x000fe2000001000b */
[----:B------:R-:W-:Y:S01]  /*cec0*/  IMAD.HI R6, R6, 0x2, RZ ;  /* 0x0000000206067827 */ /* 0x000fe200078e02ff */
[----:B------:R-:W-:-:S02]  /*ced0*/  LEA R170, R7, R168, 0x3 ;  /* 0x000000a807aa7211 */ /* 0x000fc400078e18ff */
[----:B0-----:R-:W-:Y:S02]  /*cee0*/  IADD3 R171, P4, P6, R9, UR8, R14 ;  /* 0x0000000809ab7c10 */ /* 0x001fe4000fe9e00e */
[C---:B------:R-:W-:Y:S01]  /*cef0*/  LEA R172, R7.reuse, R170, 0x3 ;  /* 0x000000aa07ac7211 */ /* 0x040fe200078e18ff */
[----:B------:R-:W0:Y:S01]  /*cf00*/  LDCU UR4, c[0x0][0x3ec] ;  /* 0x00007d80ff0477ac */ /* 0x000e220008000800 */
[----:B------:R-:W-:Y:S02]  /*cf10*/  IADD3.X R175, PT, PT, R6, UR5, R15, P4, P6 ;  /* 0x0000000506af7c10 */ /* 0x000fe4000a7ec40f */
[C---:B------:R-:W-:Y:S01]  /*cf20*/  LEA R174, R7.reuse, R172, 0x3 ;  /* 0x000000ac07ae7211 */ /* 0x040fe200078e18ff */
[----:B------:R-:W1:Y:S01]  /*cf30*/  LDS.128 R12, [R5+UR6+0x400] ;  /* 0x00040006050c7984 */ /* 0x000e620008000c00 */
[----:B------:R-:W-:Y:S02]  /*cf40*/  LEA R42, P6, R30, R171, 0x1 ;  /* 0x000000ab1e2a7211 */ /* 0x000fe400078c08ff */
[----:B------:R-:W-:-:S02]  /*cf50*/  LEA R176, R7, R174, 0x3 ;  /* 0x000000ae07b07211 */ /* 0x000fc400078e18ff */
[-C--:B------:R-:W-:Y:S02]  /*cf60*/  LEA R6, P4, R28, R171.reuse, 0x1 ;  /* 0x000000ab1c067211 */ /* 0x080fe400078808ff */
[C---:B------:R-:W-:Y:S02]  /*cf70*/  LEA R178, R7.reuse, R176, 0x3 ;  /* 0x000000b007b27211 */ /* 0x040fe400078e18ff */
[----:B------:R-:W-:Y:S02]  /*cf80*/  LEA R40, P5, R32, R171, 0x1 ;  /* 0x000000ab20287211 */ /* 0x000fe400078a08ff */
[----:B------:R-:W-:Y:S01]  /*cf90*/  LEA.HI.X.SX32 R43, R30, R175, 0x1, P6 ;  /* 0x000000af1e2b7211 */ /* 0x000fe200030f0eff */
[----:B------:R-:W-:Y:S01]  /*cfa0*/  IMAD R180, R7, 0x8, R178 ;  /* 0x0000000807b47824 */ /* 0x000fe200078e02b2 */
[----:B------:R-:W-:Y:S01]  /*cfb0*/  LEA R46, P6, R36, R171, 0x1 ;  /* 0x000000ab242e7211 */ /* 0x000fe200078c08ff */
[----:B0-----:R-:W-:Y:S01]  /*cfc0*/  UIMAD UR4, UR7, UR4, URZ ;  /* 0x00000004070472a4 */ /* 0x001fe2000f8e02ff */
[----:B------:R-:W-:-:S02]  /*cfd0*/  LEA.HI.X.SX32 R41, R32, R175, 0x1, P5 ;  /* 0x000000af20297211 */ /* 0x000fc400028f0eff */
[----:B------:R-:W-:Y:S01]  /*cfe0*/  LEA R159, R7, R180, 0x3 ;  /* 0x000000b4079f7211 */ /* 0x000fe200078e18ff */
[----:B------:R-:W-:Y:S01]  /*cff0*/  USHF.L.U32 UR7, UR4, 0x2, URZ ;  /* 0x0000000204077899 */ /* 0x000fe200080006ff */
[----:B------:R-:W-:Y:S01]  /*d000*/  LEA.HI.X.SX32 R7, R28, R175, 0x1, P4 ;  /* 0x000000af1c077211 */ /* 0x000fe200020f0eff */
[----:B------:R-:W-:Y:S01]  /*d010*/  UIMAD.WIDE UR4, UR4, 0x4, URZ ;  /* 0x00000004040478a5 */ /* 0x000fe2000f8e02ff */
[-C--:B------:R-:W-:Y:S01]  /*d020*/  LEA R44, P4, R34, R171.reuse, 0x1 ;  /* 0x000000ab222c7211 */ /* 0x080fe200078808ff */
[----:B------:R-:W-:Y:S01]  /*d030*/  LDS.128 R28, [R5+UR6+0x1400] ;  /* 0x00140006051c7984 */ /* 0x000fe20008000c00 */
[----:B------:R-:W-:Y:S02]  /*d040*/  LEA R92, P5, R38, R171, 0x1 ;  /* 0x000000ab265c7211 */ /* 0x000fe400078a08ff */
[----:B------:R-:W-:Y:S02]  /*d050*/  LEA.HI.X.SX32 R47, R36, R175, 0x1, P6 ;  /* 0x000000af242f7211 */ /* 0x000fe400030f0eff */
[----:B------:R-:W-:-:S02]  /*d060*/  LEA R98, P6, R66, R171, 0x1 ;  /* 0x000000ab42627211 */ /* 0x000fc400078c08ff */
[-C--:B------:R-:W-:Y:S02]  /*d070*/  LEA.HI.X.SX32 R45, R34, R175.reuse, 0x1, P4 ;  /* 0x000000af222d7211 */ /* 0x080fe400020f0eff */
[----:B------:R-:W-:Y:S02]  /*d080*/  LEA.HI.X.SX32 R93, R38, R175, 0x1, P5 ;  /* 0x000000af265d7211 */ /* 0x000fe400028f0eff */
[-C--:B------:R-:W-:Y:S01]  /*d090*/  LEA R94, P4, R64, R171.reuse, 0x1 ;  /* 0x000000ab405e7211 */ /* 0x080fe200078808ff */
[----:B------:R-:W-:Y:S01]  /*d0a0*/  LDS.128 R36, [R5+UR6+0x1c00] ;  /* 0x001c000605247984 */ /* 0x000fe20008000c00 */
[----:B------:R-:W-:Y:S02]  /*d0b0*/  LEA R100, P5, R52, R171, 0x1 ;  /* 0x000000ab34647211 */ /* 0x000fe400078a08ff */
[----:B------:R-:W-:Y:S02]  /*d0c0*/  LEA.HI.X.SX32 R99, R66, R175, 0x1, P6 ;  /* 0x000000af42637211 */ /* 0x000fe400030f0eff */
[----:B------:R-:W-:-:S02]  /*d0d0*/  LEA R66, P6, R72, R171, 0x1 ;  /* 0x000000ab48427211 */ /* 0x000fc400078c08ff */
[-C--:B------:R-:W-:Y:S02]  /*d0e0*/  LEA.HI.X.SX32 R95, R64, R175.reuse, 0x1, P4 ;  /* 0x000000af405f7211 */ /* 0x080fe400020f0eff */
[----:B------:R-:W-:Y:S02]  /*d0f0*/  LEA.HI.X.SX32 R101, R52, R175, 0x1, P5 ;  /* 0x000000af34657211 */ /* 0x000fe400028f0eff */
[-C--:B------:R-:W-:Y:S02]  /*d100*/  LEA R64, P4, R54, R171.reuse, 0x1 ;  /* 0x000000ab36407211 */ /* 0x080fe400078808ff */
        /* <DEDUP_REMOVED lines=65> */
[----:B------:R-:W-:Y:S01]  /*d520*/  LEA.HI.X.SX32 R129, R134, R175, 0x1, P5 ;  /* 0x000000af86817211 */ /* 0x000fe200028f0eff */
[----:B------:R-:W-:Y:S01]  /*d530*/  LDS.128 R20, [R5+UR6+0xc00] ;  /* 0x000c000605147984 */ /* 0x000fe20008000c00 */
[-C--:B------:R-:W-:Y:S02]  /*d540*/  LEA R130, P4, R24, R171.reuse, 0x1 ;  /* 0x000000ab18827211 */ /* 0x080fe400078808ff */
[----:B------:R-:W-:Y:S02]  /*d550*/  LEA R134, P5, R26, R171, 0x1 ;  /* 0x000000ab1a867211 */ /* 0x000fe400078a08ff */
[-C--:B------:R-:W-:Y:S02]  /*d560*/  LEA.HI.X.SX32 R133, R10, R175.reuse, 0x1, P6 ;  /* 0x000000af0a857211 */ /* 0x080fe400030f0eff */
[----:B------:R-:W0:Y:S01]  /*d570*/  LDS.128 R8, [R5+UR6] ;  /* 0x0000000605087984 */ /* 0x000e220008000c00 */
[----:B------:R-:W-:-:S02]  /*d580*/  LEA.HI.X.SX32 R131, R24, R175, 0x1, P4 ;  /* 0x000000af18837211 */ /* 0x000fc400020f0eff */
[----:B------:R-:W-:Y:S02]  /*d590*/  LEA.HI.X.SX32 R135, R26, R175, 0x1, P5 ;  /* 0x000000af1a877211 */ /* 0x000fe400028f0eff */
[----:B------:R-:W2:Y:S01]  /*d5a0*/  LDS.128 R24, [R5+UR6+0x1000] ;  /* 0x0010000605187984 */ /* 0x000ea20008000c00 */
[----:B------:R-:W-:Y:S02]  /*d5b0*/  FSETP.NEU.AND P1, PT, R35, RZ, PT ;  /* 0x000000ff2300720b */ /* 0x000fe40003f2d000 */
[-C--:B------:R-:W-:Y:S01]  /*d5c0*/  LEA R138, P6, R144, R171.reuse, 0x1 ;  /* 0x000000ab908a7211 */ /* 0x080fe200078c08ff */
[----:B------:R1:W3:Y:S01]  /*d5d0*/  LDS.128 R32, [R5+UR6+0x1800] ;  /* 0x0018000605207984 */ /* 0x0002e20008000c00 */
[----:B------:R-:W-:Y:S02]  /*d5e0*/  LEA R136, P4, R142, R171, 0x1 ;  /* 0x000000ab8e887211 */ /* 0x000fe400078808ff */
[----:B------:R-:W-:Y:S02]  /*d5f0*/  LEA.HI.X.SX32 R139, R144, R175, 0x1, P6 ;  /* 0x000000af908b7211 */ /* 0x000fe400030f0eff */
[----:B------:R-:W-:-:S02]  /*d600*/  LEA R144, P6, R150, R171, 0x1 ;  /* 0x000000ab96907211 */ /* 0x000fc400078c08ff */
[----:B------:R-:W-:Y:S02]  /*d610*/  LEA R140, P5, R146, R171, 0x1 ;  /* 0x000000ab928c7211 */ /* 0x000fe400078a08ff */
[----:B------:R-:W-:Y:S02]  /*d620*/  LEA.HI.X.SX32 R145, R150, R175, 0x1, P6 ;  /* 0x000000af96917211 */ /* 0x000fe400030f0eff */
[----:B------:R-:W-:Y:S02]  /*d630*/  LEA R150, P6, R156, R171, 0x1 ;  /* 0x000000ab9c967211 */ /* 0x000fe400078c08ff */
[----:B-1----:R-:W-:Y:S02]  /*d640*/  PRMT R5, R12, 0x7632, R5 ;  /* 0x000076320c057816 */ /* 0x002fe40000000005 */
[----:B------:R-:W-:Y:S02]  /*d650*/  LEA.HI.X.SX32 R151, R156, R175, 0x1, P6 ;  /* 0x000000af9c977211 */ /* 0x000fe400030f0eff */
[----:B------:R-:W-:-:S02]  /*d660*/  LEA R156, P6, R164, R171, 0x1 ;  /* 0x000000aba49c7211 */ /* 0x000fc400078c08ff */
[-C--:B------:R-:W-:Y:S02]  /*d670*/  LEA.HI.X.SX32 R137, R142, R175.reuse, 0x1, P4 ;  /* 0x000000af8e897211 */ /* 0x080fe400020f0eff */
[----:B------:R-:W-:Y:S02]  /*d680*/  LEA.HI.X.SX32 R157, R164, R175, 0x1, P6 ;  /* 0x000000afa49d7211 */ /* 0x000fe400030f0eff */
[-C--:B------:R-:W-:Y:S02]  /*d690*/  LEA R166, P6, R172, R171.reuse, 0x1 ;  /* 0x000000abaca67211 */ /* 0x080fe400078c08ff */
[----:B------:R-:W-:Y:S02]  /*d6a0*/  LEA R142, P4, R148, R171, 0x1 ;  /* 0x000000ab948e7211 */ /* 0x000fe400078808ff */
[----:B------:R-:W-:Y:S02]  /*d6b0*/  LEA.HI.X.SX32 R167, R172, R175, 0x1, P6 ;  /* 0x000000afaca77211 */ /* 0x000fe400030f0eff */
[----:B------:R-:W-:Y:S01]  /*d6c0*/  LEA R172, P6, R178, R171, 0x1 ;  /* 0x000000abb2ac7211 */ /* 0x000fe200078c08ff */
[----:B0-----:R0:W-:Y:S01]  /*d6d0*/  STG.E.U16 desc[UR10][R6.64], R8 ;  /* 0x0000000806007986 */ /* 0x0011e2000c10150a */
[----:B------:R-:W-:-:S02]  /*d6e0*/  LEA.HI.X.SX32 R141, R146, R175, 0x1, P5 ;  /* 0x000000af928d7211 */ /* 0x000fc400028f0eff */
[----:B------:R-:W-:Y:S01]  /*d6f0*/  LEA.HI.X.SX32 R173, R178, R175, 0x1, P6 ;  /* 0x000000afb2ad7211 */ /* 0x000fe200030f0eff */
[----:B------:R1:W-:Y:S01]  /*d700*/  STG.E.U16 desc[UR10][R42.64], R12 ;  /* 0x0000000c2a007986 */ /* 0x0003e2000c10150a */
[----:B------:R-:W-:Y:S02]  /*d710*/  FSETP.NEU.AND P6, PT, R50, RZ, PT ;  /* 0x000000ff3200720b */ /* 0x000fe40003fcd000 */
[----:B------:R-:W-:Y:S01]  /*d720*/  PRMT R50, R8, 0x7632, R50 ;  /* 0x0000763208327816 */ /* 0x000fe20000000032 */
[----:B------:R4:W-:Y:S01]  /*d730*/  STG.E.U16 desc[UR10][R40.64], R16 ;  /* 0x0000001028007986 */ /* 0x0009e2000c10150a */
[----:B------:R-:W-:Y:S02]  /*d740*/  LEA R146, P5, R152, R171, 0x1 ;  /* 0x000000ab98927211 */ /* 0x000fe400078a08ff */
[----:B------:R-:W-:Y:S01]  /*d750*/  LEA.HI.X.SX32 R143, R148, R175, 0x1, P4 ;  /* 0x000000af948f7211 */ /* 0x000fe200020f0eff */
[----:B------:R5:W-:Y:S01]  /*d760*/  STG.E.U16 desc[UR10][R44.64], R20 ;  /* 0x000000142c007986 */ /* 0x000be2000c10150a */
[----:B0-----:R-:W-:-:S02]  /*d770*/  PRMT R6, R16, 0x7632, R6 ;  /* 0x0000763210067816 */ /* 0x001fc40000000006 */
[----:B------:R-:W-:Y:S01]  /*d780*/  PRMT R7, R20, 0x7632, R7 ;  /* 0x0000763214077816 */ /* 0x000fe20000000007 */
[----:B--2---:R0:W-:Y:S01]  /*d790*/  STG.E.U16 desc[UR10][R46.64], R24 ;  /* 0x000000182e007986 */ /* 0x0041e2000c10150a */
[----:B-1----:R-:W-:Y:S02]  /*d7a0*/  PRMT R42, R17, 0x7632, R42 ;  /* 0x00007632112a7816 */ /* 0x002fe4000000002a */
[----:B------:R-:W-:Y:S01]  /*d7b0*/  PRMT R43, R21, 0x7632, R43 ;  /* 0x00007632152b7816 */ /* 0x000fe2000000002b */
[----:B------:R1:W-:Y:S01]  /*d7c0*/  STG.E.U16 desc[UR10][R92.64], R28 ;  /* 0x0000001c5c007986 */ /* 0x0003e2000c10150a */
[----:B----4-:R-:W-:Y:S02]  /*d7d0*/  PRMT R41, R9, 0x7632, R41 ;  /* 0x0000763209297816 */ /* 0x010fe40000000029 */
[----:B------:R-:W-:Y:S01]  /*d7e0*/  LEA R148, P4, R154, R171, 0x1 ;  /* 0x000000ab9a947211 */ /* 0x000fe200078808ff */
[----:B---3--:R2:W-:Y:S01]  /*d7f0*/  STG.E.U16 desc[UR10][R94.64], R32 ;  /* 0x000000205e007986 */ /* 0x0085e2000c10150a */
[----:B-----5:R-:W-:-:S02]  /*d800*/  PRMT R44, R13, 0x7632, R44 ;  /* 0x000076320d2c7816 */ /* 0x020fc4000000002c */
[----:B------:R-:W-:Y:S01]  /*d810*/  PRMT R45, R25, 0x7632, R45 ;  /* 0x00007632192d7816 */ /* 0x000fe2000000002d */
[----:B------:R3:W-:Y:S01]  /*d820*/  STG.E.U16 desc[UR10][R98.64], R36 ;  /* 0x0000002462007986 */ /* 0x0007e2000c10150a */
[----:B0-----:R-:W-:Y:S02]  /*d830*/  PRMT R24, R24, 0x7632, R24 ;  /* 0x0000763218187816 */ /* 0x001fe40000000018 */
[----:B------:R-:W-:Y:S01]  /*d840*/  LEA.HI.X.SX32 R147, R152, R175, 0x1, P5 ;  /* 0x000000af98937211 */ /* 0x000fe200028f0eff */
[----:B------:R-:W-:Y:S01]  /*d850*/  STG.E.U16 desc[UR10][R100.64], R50 ;  /* 0x0000003264007986 */ /* 0x000fe2000c10150a */
[----:B-1----:R-:W-:Y:S02]  /*d860*/  PRMT R28, R28, 0x7632, R28 ;  /* 0x000076321c1c7816 */ /* 0x002fe4000000001c */
[----:B------:R-:W-:Y:S01]  /*d870*/  LEA R152, P5, R158, R171, 0x1 ;  /* 0x000000ab9e987211 */ /* 0x000fe200078a08ff */
[----:B------:R0:W-:Y:S01]  /*d880*/  STG.E.U16 desc[UR10][R64.64], R5 ;  /* 0x0000000540007986 */ /* 0x0001e2000c10150a */
[----:B--2---:R-:W-:-:S02]  /*d890*/  PRMT R32, R32, 0x7632, R32 ;  /* 0x0000763220207816 */ /* 0x004fc40000000020 */
[----:B------:R-:W-:Y:S01]  /*d8a0*/  LEA.HI.X.SX32 R149, R154, R175, 0x1, P4 ;  /* 0x000000af9a957211 */ /* 0x000fe200020f0eff */
[----:B------:R1:W-:Y:S01]  /*d8b0*/  STG.E.U16 desc[UR10][R66.64], R6 ;  /* 0x0000000642007986 */ /* 0x0003e2000c10150a */
[----:B---3--:R-:W-:Y:S02]  /*d8c0*/  PRMT R36, R36, 0x7632, R36 ;  /* 0x0000763224247816 */ /* 0x008fe40000000024 */
[----:B------:R-:W-:Y:S01]  /*d8d0*/  LEA R154, P4, R162, R171, 0x1 ;  /* 0x000000aba29a7211 */ /* 0x000fe200078808ff */
[----:B------:R2:W-:Y:S01]  /*d8e0*/  STG.E.U16 desc[UR10][R52.64], R7 ;  /* 0x0000000734007986 */ /* 0x0005e2000c10150a */
[----:B------:R-:W-:Y:S02]  /*d8f0*/  LEA.HI.X.SX32 R153, R158, R175, 0x1, P5 ;  /* 0x000000af9e997211 */ /* 0x000fe400028f0eff */
[----:B------:R-:W-:Y:S01]  /*d900*/  LEA R160, P5, R168, R171, 0x1 ;  /* 0x000000aba8a07211 */ /* 0x000fe200078a08ff */
[----:B------:R-:W-:Y:S01]  /*d910*/  STG.E.U16 desc[UR10][R54.64], R24 ;  /* 0x0000001836007986 */ /* 0x000fe2000c10150a */
[----:B0-----:R-:W-:-:S02]  /*d920*/  PRMT R64, R14, 0x7632, R64 ;  /* 0x000076320e407816 */ /* 0x001fc40000000040 */
[----:B------:R-:W-:Y:S01]  /*d930*/  PRMT R65, R18, 0x7632, R65 ;  /* 0x0000763212417816 */ /* 0x000fe20000000041 */
[----:B------:R-:W-:Y:S01]  /*d940*/  STG.E.U16 desc[UR10][R72.64], R28 ;  /* 0x0000001c48007986 */ /* 0x000fe2000c10150a */
[----:B-1----:R-:W-:Y:S02]  /*d950*/  PRMT R66, R22, 0x7632, R66 ;  /* 0x0000763216427816 */ /* 0x002fe40000000042 */
[----:B------:R-:W-:Y:S01]  /*d960*/  PRMT R67, R26, 0x7632, R67 ;  /* 0x000076321a437816 */ /* 0x000fe20000000043 */
[----:B------:R-:W-:Y:S01]  /*d970*/  STG.E.U16 desc[UR10][R74.64], R32 ;  /* 0x000000204a007986 */ /* 0x000fe2000c10150a */
[----:B--2---:R-:W-:Y:S01]  /*d980*/  PRMT R52, R37, 0x7632, R52 ;  /* 0x0000763225347816 */ /* 0x004fe20000000034 */
[----:B------:R-:W0:Y:S01]  /*d990*/  LDC.64 R6, c[0x0][0x3a0] ;  /* 0x0000e800ff067b82 */ /* 0x000e220000000a00 */
[----:B------:R-:W-:Y:S01]  /*d9a0*/  LEA.HI.X.SX32 R155, R162, R175, 0x1, P4 ;  /* 0x000000afa29b7211 */ /* 0x000fe200020f0eff */
[----:B------:R-:W-:Y:S01]  /*d9b0*/  STG.E.U16 desc[UR10][R56.64], R36 ;  /* 0x0000002438007986 */ /* 0x000fe2000c10150a */
[----:B------:R-:W-:-:S02]  /*d9c0*/  LEA R162, P4, R170, R171, 0x1 ;  /* 0x000000abaaa27211 */ /* 0x000fc400078808ff */
[----:B------:R-:W-:Y:S01]  /*d9d0*/  LEA.HI.X.SX32 R161, R168, R175, 0x1, P5 ;  /* 0x000000afa8a17211 */ /* 0x000fe200028f0eff */
[----:B------:R1:W-:Y:S01]  /*d9e0*/  STG.E.U16 desc[UR10][R80.64], R9 ;  /* 0x0000000950007986 */ /* 0x0003e2000c10150a */
[----:B------:R-:W-:Y:S02]  /*d9f0*/  LEA R164, P5, R174, R171, 0x1 ;  /* 0x000000abaea47211 */ /* 0x000fe400078a08ff */
[----:B------:R-:W-:Y:S01]  /*da00*/  LEA.HI.X.SX32 R163, R170, R175, 0x1, P4 ;  /* 0x000000afaaa37211 */ /* 0x000fe200020f0eff */
[----:B------:R2:W-:Y:S01]  /*da10*/  STG.E.U16 desc[UR10][R78.64], R13 ;  /* 0x0000000d4e007986 */ /* 0x0005e2000c10150a */
[----:B------:R-:W-:Y:S02]  /*da20*/  LEA R168, P4, R176, R171, 0x1 ;  /* 0x000000abb0a87211 */ /* 0x000fe400078808ff */
[----:B------:R-:W-:Y:S01]  /*da30*/  LEA.HI.X.SX32 R165, R174, R175, 0x1, P5 ;  /* 0x000000afaea57211 */ /* 0x000fe200028f0eff */
[----:B------:R-:W-:Y:S01]  /*da40*/  STG.E.U16 desc[UR10][R76.64], R17 ;  /* 0x000000114c007986 */ /* 0x000fe2000c10150a */
[----:B------:R-:W-:-:S02]  /*da50*/  LEA R170, P5, R180, R171, 0x1 ;  /* 0x000000abb4aa7211 */ /* 0x000fc400078a08ff */
[----:B------:R-:W-:Y:S01]  /*da60*/  LEA.HI.X.SX32 R169, R176, R175, 0x1, P4 ;  /* 0x000000afb0a97211 */ /* 0x000fe200020f0eff */
[----:B------:R-:W-:Y:S01]  /*da70*/  STG.E.U16 desc[UR10][R60.64], R21 ;  /* 0x000000153c007986 */ /* 0x000fe2000c10150a */
[----:B-1----:R-:W-:Y:S02]  /*da80*/  PRMT R80, R11, 0x7632, R80 ;  /* 0x000076320b507816 */ /* 0x002fe40000000050 */
[----:B------:R-:W-:Y:S01]  /*da90*/  PRMT R81, R15, 0x7632, R81 ;  /* 0x000076320f517816 */ /* 0x000fe20000000051 */
[----:B------:R1:W-:Y:S01]  /*daa0*/  STG.E.U16 desc[UR10][R68.64], R25 ;  /* 0x0000001944007986 */ /* 0x0003e2000c10150a */
[C---:B------:R-:W-:Y:S02]  /*dab0*/  LEA R158, P4, R159.reuse, R171, 0x1 ;  /* 0x000000ab9f9e7211 */ /* 0x040fe400078808ff */
[-C--:B------:R-:W-:Y:S01]  /*dac0*/  LEA.HI.X.SX32 R171, R180, R175.reuse, 0x1, P5 ;  /* 0x000000afb4ab7211 */ /* 0x080fe200028f0eff */
[----:B------:R3:W-:Y:S01]  /*dad0*/  STG.E.U16 desc[UR10][R58.64], R29 ;  /* 0x0000001d3a007986 */ /* 0x0007e2000c10150a */
[----:B------:R-:W-:-:S02]  /*dae0*/  LEA.HI.X.SX32 R159, R159, R175, 0x1, P4 ;  /* 0x000000af9f9f7211 */ /* 0x000fc400020f0eff */
[----:B--2---:R-:W-:Y:S01]  /*daf0*/  PRMT R79, R39, 0x7632, R79 ;  /* 0x00007632274f7816 */ /* 0x004fe2000000004f */
[----:B------:R2:W-:Y:S01]  /*db00*/  STG.E.U16 desc[UR10][R62.64], R33 ;  /* 0x000000213e007986 */ /* 0x0005e2000c10150a */
[----:B------:R-:W-:Y:S02]  /*db10*/  FSEL R51, R51, -INF , P3 ;  /* 0xff80000033337808 */ /* 0x000fe40001800000 */
[----:B------:R-:W-:Y:S01]  /*db20*/  FSEL R115, R115, -INF , P2 ;  /* 0xff80000073737808 */ /* 0x000fe20001000000 */
[----:B------:R4:W-:Y:S01]  /*db30*/  STG.E.U16 desc[UR10][R70.64], R37 ;  /* 0x0000002546007986 */ /* 0x0009e2000c10150a */
[----:B-1----:R-:W-:Y:S01]  /*db40*/  PRMT R68, R30, 0x7632, R68 ;  /* 0x000076321e447816 */ /* 0x002fe20000000044 */
[----:B------:R-:W-:Y:S01]  /*db50*/  FFMA R8, R51, 0.69314718246459960938, R0 ;  /* 0x3f31721833087823 */ /* 0x000fe20000000000 */
[----:B------:R-:W-:Y:S01]  /*db60*/  PRMT R69, R34, 0x7632, R69 ;  /* 0x0000763222457816 */ /* 0x000fe20000000045 */
[----:B------:R1:W-:Y:S01]  /*db70*/  STG.E.U16 desc[UR10][R82.64], R41 ;  /* 0x0000002952007986 */ /* 0x0003e2000c10150a */
[----:B---3--:R-:W-:Y:S01]  /*db80*/  PRMT R29, R29, 0x7632, R29 ;  /* 0x000076321d1d7816 */ /* 0x008fe2000000001d */
[----:B------:R-:W-:Y:S01]  /*db90*/  FFMA R9, R115, 0.69314718246459960938, R2 ;  /* 0x3f31721873097823 */ /* 0x000fe20000000002 */
[----:B------:R-:W-:Y:S01]  /*dba0*/  FSEL R116, R116, -INF , P1 ;  /* 0xff80000074747808 */ /* 0x000fe20000800000 */
[----:B------:R-:W-:Y:S01]  /*dbb0*/  STG.E.U16 desc[UR10][R88.64], R44 ;  /* 0x0000002c58007986 */ /* 0x000fe2000c10150a */
[----:B--2---:R-:W-:Y:S01]  /*dbc0*/  PRMT R33, R33, 0x7632, R33 ;  /* 0x0000763221217816 */ /* 0x004fe20000000021 */
[----:B------:R-:W-:Y:S01]  /*dbd0*/  IMAD.HI R0, R177, 0x4, RZ ;  /* 0x00000004b1007827 */ /* 0x000fe200078e02ff */
[----:B------:R-:W-:Y:S01]  /*dbe0*/  PRMT R63, R10, 0x7632, R63 ;  /* 0x000076320a3f7816 */ /* 0x000fe2000000003f */
[----:B------:R2:W-:Y:S01]  /*dbf0*/  STG.E.U16 desc[UR10][R84.64], R42 ;  /* 0x0000002a54007986 */ /* 0x0005e2000c10150a */
[----:B----4-:R-:W-:-:S02]  /*dc00*/  PRMT R70, R38, 0x7632, R70 ;  /* 0x0000763226467816 */ /* 0x010fc40000000046 */
[----:B------:R-:W-:Y:S01]  /*dc10*/  FSEL R117, R117, -INF , P6 ;  /* 0xff80000075757808 */ /* 0x000fe20003000000 */
[----:B------:R3:W-:Y:S01]  /*dc20*/  STG.E.U16 desc[UR10][R86.64], R43 ;  /* 0x0000002b56007986 */ /* 0x0007e2000c10150a */
[----:B-1----:R-:W-:Y:S02]  /*dc30*/  PRMT R83, R19, 0x7632, R83 ;  /* 0x0000763213537816 */ /* 0x002fe40000000053 */
[----:B------:R-:W-:Y:S01]  /*dc40*/  PRMT R82, R23, 0x7632, R82 ;  /* 0x0000763217527816 */ /* 0x000fe20000000052 */
[----:B------:R-:W-:Y:S04]  /*dc50*/  STG.E.U16 desc[UR10][R90.64], R45 ;  /* 0x0000002d5a007986 */ /* 0x000fe8000c10150a */
[----:B------:R-:W-:Y:S01]  /*dc60*/  STG.E.U16 desc[UR10][R96.64], R29 ;  /* 0x0000001d60007986 */ /* 0x000fe2000c10150a */
[----:B--2---:R-:W-:-:S02]  /*dc70*/  PRMT R84, R27, 0x7632, R84 ;  /* 0x000076321b547816 */ /* 0x004fc40000000054 */
[----:B------:R-:W-:Y:S01]  /*dc80*/  PRMT R85, R35, 0x7632, R85 ;  /* 0x0000763223557816 */ /* 0x000fe20000000055 */
[----:B------:R-:W-:Y:S01]  /*dc90*/  STG.E.U16 desc[UR10][R102.64], R33 ;  /* 0x0000002166007986 */ /* 0x000fe2000c10150a */
[----:B---3--:R-:W-:-:S03]  /*dca0*/  PRMT R86, R31, 0x7632, R86 ;  /* 0x000076321f567816 */ /* 0x008fc60000000056 */
[----:B------:R-:W-:Y:S04]  /*dcb0*/  STG.E.U16 desc[UR10][R104.64], R52 ;  /* 0x0000003468007986 */ /* 0x000fe8000c10150a */
[----:B------:R1:W-:Y:S04]  /*dcc0*/  STG.E.U16 desc[UR10][R106.64], R10 ;  /* 0x0000000a6a007986 */ /* 0x0003e8000c10150a */
[----:B------:R-:W-:Y:S04]  /*dcd0*/  STG.E.U16 desc[UR10][R108.64], R14 ;  /* 0x0000000e6c007986 */ /* 0x000fe8000c10150a */
[----:B------:R-:W-:Y:S04]  /*dce0*/  STG.E.U16 desc[UR10][R110.64], R18 ;  /* 0x000000126e007986 */ /* 0x000fe8000c10150a */
[----:B------:R-:W-:Y:S01]  /*dcf0*/  STG.E.U16 desc[UR10][R112.64], R22 ;  /* 0x0000001670007986 */ /* 0x000fe2000c10150a */
[----:B-1----:R-:W-:Y:S01]  /*dd00*/  FFMA R10, R116, 0.69314718246459960938, R3 ;  /* 0x3f317218740a7823 */ /* 0x002fe20000000003 */
[----:B------:R-:W-:-:S02]  /*dd10*/  SHF.L.U32 R3, R177, 0x2, RZ ;  /* 0x00000002b1037819 */ /* 0x000fc400000006ff */
[----:B------:R-:W-:Y:S02]  /*dd20*/  STG.E.U16 desc[UR10][R120.64], R26 ;  /* 0x0000001a78007986 */ /* 0x000fe4000c10150a */
[----:B0-----:R-:W-:Y:S02]  /*dd30*/  IADD3 R2, P1, P2, R3, UR7, R6 ;  /* 0x0000000703027c10 */ /* 0x001fe4000fa3e006 */
[----:B------:R-:W-:Y:S02]  /*dd40*/  STG.E.U16 desc[UR10][R118.64], R30 ;  /* 0x0000001e76007986 */ /* 0x000fe4000c10150a */
[----:B------:R-:W-:Y:S02]  /*dd50*/  IADD3.X R3, PT, PT, R0, UR5, R7, P1, P2 ;  /* 0x0000000500037c10 */ /* 0x000fe40008fe4407 */
[----:B------:R-:W-:Y:S04]  /*dd60*/  STG.E.U16 desc[UR10][R122.64], R34 ;  /* 0x000000227a007986 */ /* 0x000fe8000c10150a */
        /* <DEDUP_REMOVED lines=9> */
[----:B------:R0:W-:Y:S04]  /*de00*/  STG.E.U16 desc[UR10][R142.64], R11 ;  /* 0x0000000b8e007986 */ /* 0x0001e8000c10150a */
[----:B------:R1:W-:Y:S04]  /*de10*/  STG.E.U16 desc[UR10][R144.64], R15 ;  /* 0x0000000f90007986 */ /* 0x0003e8000c10150a */
[----:B------:R1:W-:Y:S04]  /*de20*/  STG.E.U16 desc[UR10][R146.64], R19 ;  /* 0x0000001392007986 */ /* 0x0003e8000c10150a */
[----:B------:R1:W-:Y:S01]  /*de30*/  STG.E.U16 desc[UR10][R148.64], R23 ;  /* 0x0000001794007986 */ /* 0x0003e2000c10150a */
[----:B0-----:R-:W-:-:S03]  /*de40*/  FFMA R11, R117, 0.69314718246459960938, R4 ;  /* 0x3f317218750b7823 */ /* 0x001fc60000000004 */
[----:B------:R1:W-:Y:S04]  /*de50*/  STG.E.U16 desc[UR10][R150.64], R27 ;  /* 0x0000001b96007986 */ /* 0x0003e8000c10150a */
        /* <DEDUP_REMOVED lines=10> */
[----:B------:R1:W-:Y:S01]  /*df00*/  STG.E.U16 desc[UR10][R158.64], R79 ;  /* 0x0000004f9e007986 */ /* 0x0003e2000c10150a */
[----:B------:R-:W-:Y:S06]  /*df10*/  BAR.SYNC.DEFER_BLOCKING 0x0 ;  /* 0x0000000000007b1d */ /* 0x000fec0000010000 */
[----:B------:R1:W-:Y:S02]  /*df20*/  STS.128 [R48+UR6], R8 ;  /* 0x0000000830007988 */ /* 0x0003e40008000c06 */
[----:B------:R-:W-:Y:S06]  /*df30*/  BAR.SYNC.DEFER_BLOCKING 0x0 ;  /* 0x0000000000007b1d */ /* 0x000fec0000010000 */
[----:B------:R-:W-:Y:S05]  /*df40*/  @P0 EXIT ;  /* 0x000000000000094d */ /* 0x000fea0003800000 */
[----:B------:R-:W0:Y:S04]  /*df50*/  LDS R49, [R49] ;  /* 0x0000000031317984 */ /* 0x000e280000000800 */
[----:B0-----:R-:W-:Y:S01]  /*df60*/  STG.E desc[UR10][R2.64], R49 ;  /* 0x0000003102007986 */ /* 0x001fe2000c10190a */
[----:B------:R-:W-:Y:S05]  /*df70*/  EXIT ;  /* 0x000000000000794d */ /* 0x000fea0003800000 */
.L_x_2:
[----:B------:R-:W-:-:S00]  /*df80*/  BRA `(.L_x_2) ;  /* 0xfffffffc00fc7947 */ /* 0x000fc0000383ffff */
[----:B------:R-:W-:-:S00]  /*df90*/  NOP ;  /* 0x0000000000007918 */ /* 0x000fc00000000000 */
        /* <DEDUP_REMOVED lines=14> */
.L_x_3:


//--------------------- .nv.global.init           --------------------------
	.section	.nv.global.init,"aw",@progbits
.nv.global.init:
	.type		_$_str,@object
	.size		_$_str,(.L_0 - _$_str)
_$_str:
        /*0000*/ 	.byte	0x5f, 0x5f, 0x43, 0x55, 0x44, 0x41, 0x5f, 0x46, 0x54, 0x5a, 0x00
.L_0:


//--------------------- .nv.shared.attn_fwd       --------------------------
	.section	.nv.shared.attn_fwd,"aw",@nobits
	.sectionflags	@""
	.align	16
	.zero		1024


//--------------------- .nv.shared.reserved.0     --------------------------
	.section	.nv.shared.reserved.0,"aw",@nobits
	.weak		__nv_reservedSMEM_offset_0_alias
	.size		__nv_reservedSMEM_offset_0_alias, 0, 64
	.other		__nv_reservedSMEM_offset_0_alias,@"STO_CUDA_RESERVED_SHARED STV_DEFAULT"
__nv_reservedSMEM_offset_0_alias:
	.zero		0
	.zero		64


//--------------------- .nv.constant0.attn_fwd    --------------------------
	.section	.nv.constant0.attn_fwd,"a",@progbits
	.sectionflags	@""
	.align	4
.nv.constant0.attn_fwd:
	.zero		1032


//--------------------- SYMBOLS --------------------------

	.type		.nv.reservedSmem.offset0,@object
	.size		.nv.reservedSmem.offset0,0x4
	.type		.nv.reservedSmem.cap,@object
	.size		.nv.reservedSmem.cap,0x4
